//
// Generated by NVIDIA NVVM Compiler
//
// Compiler Build ID: CL-36424714
// Cuda compilation tools, release 13.0, V13.0.88
// Based on NVVM 20.0.0
//

.version 9.0
.target sm_100
.address_size 64

	// .globl	_Z13matvec_simpleiiPfS_S_

.visible .entry _Z13matvec_simpleiiPfS_S_(
	.param .u32 _Z13matvec_simpleiiPfS_S__param_0,
	.param .u32 _Z13matvec_simpleiiPfS_S__param_1,
	.param .u64 .ptr .align 1 _Z13matvec_simpleiiPfS_S__param_2,
	.param .u64 .ptr .align 1 _Z13matvec_simpleiiPfS_S__param_3,
	.param .u64 .ptr .align 1 _Z13matvec_simpleiiPfS_S__param_4
)
{
	.reg .pred 	%p<11>;
	.reg .b32 	%r<38>;
	.reg .b32 	%f<112>;
	.reg .b64 	%rd<58>;

	ld.param.u32 	%r23, [_Z13matvec_simpleiiPfS_S__param_0];
	ld.param.u32 	%r24, [_Z13matvec_simpleiiPfS_S__param_1];
	ld.param.u64 	%rd10, [_Z13matvec_simpleiiPfS_S__param_2];
	ld.param.u64 	%rd11, [_Z13matvec_simpleiiPfS_S__param_3];
	ld.param.u64 	%rd9, [_Z13matvec_simpleiiPfS_S__param_4];
	cvta.to.global.u64 	%rd1, %rd11;
	cvta.to.global.u64 	%rd2, %rd10;
	mov.u32 	%r25, %tid.x;
	mov.u32 	%r26, %ctaid.x;
	mov.u32 	%r27, %ntid.x;
	mad.lo.s32 	%r1, %r26, %r27, %r25;
	setp.ge.s32 	%p1, %r1, %r23;
	@%p1 bra 	$L__BB0_15;
	setp.lt.s32 	%p2, %r24, 1;
	mov.f32 	%f111, 0f00000000;
	@%p2 bra 	$L__BB0_14;
	and.b32  	%r2, %r24, 15;
	setp.lt.u32 	%p3, %r24, 16;
	mov.f32 	%f111, 0f00000000;
	mov.b32 	%r34, 0;
	@%p3 bra 	$L__BB0_5;
	and.b32  	%r34, %r24, 2147483632;
	neg.s32 	%r32, %r34;
	shl.b32 	%r5, %r23, 4;
	add.s64 	%rd56, %rd1, 32;
	mov.f32 	%f111, 0f00000000;
	mul.wide.s32 	%rd14, %r23, 4;
	mov.u32 	%r31, %r1;
$L__BB0_4:
	.pragma "nounroll";
	mul.wide.s32 	%rd12, %r31, 4;
	add.s64 	%rd13, %rd2, %rd12;
	ld.global.f32 	%f18, [%rd13];
	ld.global.f32 	%f19, [%rd56+-32];
	fma.rn.f32 	%f20, %f18, %f19, %f111;
	add.s64 	%rd15, %rd13, %rd14;
	ld.global.f32 	%f21, [%rd15];
	ld.global.f32 	%f22, [%rd56+-28];
	fma.rn.f32 	%f23, %f21, %f22, %f20;
	add.s64 	%rd16, %rd15, %rd14;
	ld.global.f32 	%f24, [%rd16];
	ld.global.f32 	%f25, [%rd56+-24];
	fma.rn.f32 	%f26, %f24, %f25, %f23;
	add.s64 	%rd17, %rd16, %rd14;
	ld.global.f32 	%f27, [%rd17];
	ld.global.f32 	%f28, [%rd56+-20];
	fma.rn.f32 	%f29, %f27, %f28, %f26;
	add.s64 	%rd18, %rd17, %rd14;
	ld.global.f32 	%f30, [%rd18];
	ld.global.f32 	%f31, [%rd56+-16];
	fma.rn.f32 	%f32, %f30, %f31, %f29;
	add.s64 	%rd19, %rd18, %rd14;
	ld.global.f32 	%f33, [%rd19];
	ld.global.f32 	%f34, [%rd56+-12];
	fma.rn.f32 	%f35, %f33, %f34, %f32;
	add.s64 	%rd20, %rd19, %rd14;
	ld.global.f32 	%f36, [%rd20];
	ld.global.f32 	%f37, [%rd56+-8];
	fma.rn.f32 	%f38, %f36, %f37, %f35;
	add.s64 	%rd21, %rd20, %rd14;
	ld.global.f32 	%f39, [%rd21];
	ld.global.f32 	%f40, [%rd56+-4];
	fma.rn.f32 	%f41, %f39, %f40, %f38;
	add.s64 	%rd22, %rd21, %rd14;
	ld.global.f32 	%f42, [%rd22];
	ld.global.f32 	%f43, [%rd56];
	fma.rn.f32 	%f44, %f42, %f43, %f41;
	add.s64 	%rd23, %rd22, %rd14;
	ld.global.f32 	%f45, [%rd23];
	ld.global.f32 	%f46, [%rd56+4];
	fma.rn.f32 	%f47, %f45, %f46, %f44;
	add.s64 	%rd24, %rd23, %rd14;
	ld.global.f32 	%f48, [%rd24];
	ld.global.f32 	%f49, [%rd56+8];
	fma.rn.f32 	%f50, %f48, %f49, %f47;
	add.s64 	%rd25, %rd24, %rd14;
	ld.global.f32 	%f51, [%rd25];
	ld.global.f32 	%f52, [%rd56+12];
	fma.rn.f32 	%f53, %f51, %f52, %f50;
	add.s64 	%rd26, %rd25, %rd14;
	ld.global.f32 	%f54, [%rd26];
	ld.global.f32 	%f55, [%rd56+16];
	fma.rn.f32 	%f56, %f54, %f55, %f53;
	add.s64 	%rd27, %rd26, %rd14;
	ld.global.f32 	%f57, [%rd27];
	ld.global.f32 	%f58, [%rd56+20];
	fma.rn.f32 	%f59, %f57, %f58, %f56;
	add.s64 	%rd28, %rd27, %rd14;
	ld.global.f32 	%f60, [%rd28];
	ld.global.f32 	%f61, [%rd56+24];
	fma.rn.f32 	%f62, %f60, %f61, %f59;
	add.s64 	%rd29, %rd28, %rd14;
	ld.global.f32 	%f63, [%rd29];
	ld.global.f32 	%f64, [%rd56+28];
	fma.rn.f32 	%f111, %f63, %f64, %f62;
	add.s32 	%r32, %r32, 16;
	add.s32 	%r31, %r31, %r5;
	add.s64 	%rd56, %rd56, 64;
	setp.ne.s32 	%p4, %r32, 0;
	@%p4 bra 	$L__BB0_4;
$L__BB0_5:
	setp.eq.s32 	%p5, %r2, 0;
	@%p5 bra 	$L__BB0_14;
	and.b32  	%r11, %r24, 7;
	setp.lt.u32 	%p6, %r2, 8;
	@%p6 bra 	$L__BB0_8;
	mad.lo.s32 	%r29, %r34, %r23, %r1;
	mul.wide.s32 	%rd30, %r29, 4;
	add.s64 	%rd31, %rd2, %rd30;
	ld.global.f32 	%f66, [%rd31];
	mul.wide.u32 	%rd32, %r34, 4;
	add.s64 	%rd33, %rd1, %rd32;
	ld.global.f32 	%f67, [%rd33];
	fma.rn.f32 	%f68, %f66, %f67, %f111;
	mul.wide.s32 	%rd34, %r23, 4;
	add.s64 	%rd35, %rd31, %rd34;
	ld.global.f32 	%f69, [%rd35];
	ld.global.f32 	%f70, [%rd33+4];
	fma.rn.f32 	%f71, %f69, %f70, %f68;
	add.s64 	%rd36, %rd35, %rd34;
	ld.global.f32 	%f72, [%rd36];
	ld.global.f32 	%f73, [%rd33+8];
	fma.rn.f32 	%f74, %f72, %f73, %f71;
	add.s64 	%rd37, %rd36, %rd34;
	ld.global.f32 	%f75, [%rd37];
	ld.global.f32 	%f76, [%rd33+12];
	fma.rn.f32 	%f77, %f75, %f76, %f74;
	add.s64 	%rd38, %rd37, %rd34;
	ld.global.f32 	%f78, [%rd38];
	ld.global.f32 	%f79, [%rd33+16];
	fma.rn.f32 	%f80, %f78, %f79, %f77;
	add.s64 	%rd39, %rd38, %rd34;
	ld.global.f32 	%f81, [%rd39];
	ld.global.f32 	%f82, [%rd33+20];
	fma.rn.f32 	%f83, %f81, %f82, %f80;
	add.s64 	%rd40, %rd39, %rd34;
	ld.global.f32 	%f84, [%rd40];
	ld.global.f32 	%f85, [%rd33+24];
	fma.rn.f32 	%f86, %f84, %f85, %f83;
	add.s64 	%rd41, %rd40, %rd34;
	ld.global.f32 	%f87, [%rd41];
	ld.global.f32 	%f88, [%rd33+28];
	fma.rn.f32 	%f111, %f87, %f88, %f86;
	add.s32 	%r34, %r34, 8;
$L__BB0_8:
	setp.eq.s32 	%p7, %r11, 0;
	@%p7 bra 	$L__BB0_14;
	and.b32  	%r14, %r24, 3;
	setp.lt.u32 	%p8, %r11, 4;
	@%p8 bra 	$L__BB0_11;
	mad.lo.s32 	%r30, %r34, %r23, %r1;
	mul.wide.s32 	%rd42, %r30, 4;
	add.s64 	%rd43, %rd2, %rd42;
	ld.global.f32 	%f90, [%rd43];
	mul.wide.u32 	%rd44, %r34, 4;
	add.s64 	%rd45, %rd1, %rd44;
	ld.global.f32 	%f91, [%rd45];
	fma.rn.f32 	%f92, %f90, %f91, %f111;
	mul.wide.s32 	%rd46, %r23, 4;
	add.s64 	%rd47, %rd43, %rd46;
	ld.global.f32 	%f93, [%rd47];
	ld.global.f32 	%f94, [%rd45+4];
	fma.rn.f32 	%f95, %f93, %f94, %f92;
	add.s64 	%rd48, %rd47, %rd46;
	ld.global.f32 	%f96, [%rd48];
	ld.global.f32 	%f97, [%rd45+8];
	fma.rn.f32 	%f98, %f96, %f97, %f95;
	add.s64 	%rd49, %rd48, %rd46;
	ld.global.f32 	%f99, [%rd49];
	ld.global.f32 	%f100, [%rd45+12];
	fma.rn.f32 	%f111, %f99, %f100, %f98;
	add.s32 	%r34, %r34, 4;
$L__BB0_11:
	setp.eq.s32 	%p9, %r14, 0;
	@%p9 bra 	$L__BB0_14;
	mul.wide.u32 	%rd50, %r34, 4;
	add.s64 	%rd57, %rd1, %rd50;
	mad.lo.s32 	%r37, %r34, %r23, %r1;
	neg.s32 	%r36, %r14;
$L__BB0_13:
	.pragma "nounroll";
	mul.wide.s32 	%rd51, %r37, 4;
	add.s64 	%rd52, %rd2, %rd51;
	ld.global.f32 	%f101, [%rd52];
	ld.global.f32 	%f102, [%rd57];
	fma.rn.f32 	%f111, %f101, %f102, %f111;
	add.s64 	%rd57, %rd57, 4;
	add.s32 	%r37, %r37, %r23;
	add.s32 	%r36, %r36, 1;
	setp.ne.s32 	%p10, %r36, 0;
	@%p10 bra 	$L__BB0_13;
$L__BB0_14:
	cvta.to.global.u64 	%rd53, %rd9;
	mul.wide.s32 	%rd54, %r1, 4;
	add.s64 	%rd55, %rd53, %rd54;
	st.global.f32 	[%rd55], %f111;
$L__BB0_15:
	ret;

}
	// .globl	_Z16matvec_transposeiiPfS_S_
.visible .entry _Z16matvec_transposeiiPfS_S_(
	.param .u32 _Z16matvec_transposeiiPfS_S__param_0,
	.param .u32 _Z16matvec_transposeiiPfS_S__param_1,
	.param .u64 .ptr .align 1 _Z16matvec_transposeiiPfS_S__param_2,
	.param .u64 .ptr .align 1 _Z16matvec_transposeiiPfS_S__param_3,
	.param .u64 .ptr .align 1 _Z16matvec_transposeiiPfS_S__param_4
)
{
	.reg .pred 	%p<11>;
	.reg .b32 	%r<38>;
	.reg .b32 	%f<112>;
	.reg .b64 	%rd<31>;

	ld.param.u32 	%r23, [_Z16matvec_transposeiiPfS_S__param_0];
	ld.param.u32 	%r24, [_Z16matvec_transposeiiPfS_S__param_1];
	ld.param.u64 	%rd11, [_Z16matvec_transposeiiPfS_S__param_2];
	ld.param.u64 	%rd12, [_Z16matvec_transposeiiPfS_S__param_3];
	ld.param.u64 	%rd10, [_Z16matvec_transposeiiPfS_S__param_4];
	cvta.to.global.u64 	%rd1, %rd12;
	cvta.to.global.u64 	%rd2, %rd11;
	mov.u32 	%r25, %tid.x;
	mov.u32 	%r26, %ctaid.x;
	mov.u32 	%r27, %ntid.x;
	mad.lo.s32 	%r1, %r26, %r27, %r25;
	setp.ge.s32 	%p1, %r1, %r24;
	@%p1 bra 	$L__BB1_15;
	setp.lt.s32 	%p2, %r23, 1;
	mov.f32 	%f111, 0f00000000;
	@%p2 bra 	$L__BB1_14;
	mul.lo.s32 	%r2, %r24, %r1;
	and.b32  	%r3, %r23, 15;
	setp.lt.u32 	%p3, %r23, 16;
	mov.f32 	%f111, 0f00000000;
	mov.b32 	%r34, 0;
	@%p3 bra 	$L__BB1_5;
	and.b32  	%r34, %r23, 2147483632;
	neg.s32 	%r32, %r34;
	add.s64 	%rd3, %rd2, 32;
	add.s64 	%rd29, %rd1, 32;
	mov.f32 	%f111, 0f00000000;
	mov.u32 	%r31, %r2;
$L__BB1_4:
	.pragma "nounroll";
	mul.wide.s32 	%rd13, %r31, 4;
	add.s64 	%rd14, %rd3, %rd13;
	ld.global.f32 	%f18, [%rd14+-32];
	ld.global.f32 	%f19, [%rd29+-32];
	fma.rn.f32 	%f20, %f18, %f19, %f111;
	ld.global.f32 	%f21, [%rd14+-28];
	ld.global.f32 	%f22, [%rd29+-28];
	fma.rn.f32 	%f23, %f21, %f22, %f20;
	ld.global.f32 	%f24, [%rd14+-24];
	ld.global.f32 	%f25, [%rd29+-24];
	fma.rn.f32 	%f26, %f24, %f25, %f23;
	ld.global.f32 	%f27, [%rd14+-20];
	ld.global.f32 	%f28, [%rd29+-20];
	fma.rn.f32 	%f29, %f27, %f28, %f26;
	ld.global.f32 	%f30, [%rd14+-16];
	ld.global.f32 	%f31, [%rd29+-16];
	fma.rn.f32 	%f32, %f30, %f31, %f29;
	ld.global.f32 	%f33, [%rd14+-12];
	ld.global.f32 	%f34, [%rd29+-12];
	fma.rn.f32 	%f35, %f33, %f34, %f32;
	ld.global.f32 	%f36, [%rd14+-8];
	ld.global.f32 	%f37, [%rd29+-8];
	fma.rn.f32 	%f38, %f36, %f37, %f35;
	ld.global.f32 	%f39, [%rd14+-4];
	ld.global.f32 	%f40, [%rd29+-4];
	fma.rn.f32 	%f41, %f39, %f40, %f38;
	ld.global.f32 	%f42, [%rd14];
	ld.global.f32 	%f43, [%rd29];
	fma.rn.f32 	%f44, %f42, %f43, %f41;
	ld.global.f32 	%f45, [%rd14+4];
	ld.global.f32 	%f46, [%rd29+4];
	fma.rn.f32 	%f47, %f45, %f46, %f44;
	ld.global.f32 	%f48, [%rd14+8];
	ld.global.f32 	%f49, [%rd29+8];
	fma.rn.f32 	%f50, %f48, %f49, %f47;
	ld.global.f32 	%f51, [%rd14+12];
	ld.global.f32 	%f52, [%rd29+12];
	fma.rn.f32 	%f53, %f51, %f52, %f50;
	ld.global.f32 	%f54, [%rd14+16];
	ld.global.f32 	%f55, [%rd29+16];
	fma.rn.f32 	%f56, %f54, %f55, %f53;
	ld.global.f32 	%f57, [%rd14+20];
	ld.global.f32 	%f58, [%rd29+20];
	fma.rn.f32 	%f59, %f57, %f58, %f56;
	ld.global.f32 	%f60, [%rd14+24];
	ld.global.f32 	%f61, [%rd29+24];
	fma.rn.f32 	%f62, %f60, %f61, %f59;
	ld.global.f32 	%f63, [%rd14+28];
	ld.global.f32 	%f64, [%rd29+28];
	fma.rn.f32 	%f111, %f63, %f64, %f62;
	add.s32 	%r32, %r32, 16;
	add.s32 	%r31, %r31, 16;
	add.s64 	%rd29, %rd29, 64;
	setp.ne.s32 	%p4, %r32, 0;
	@%p4 bra 	$L__BB1_4;
$L__BB1_5:
	setp.eq.s32 	%p5, %r3, 0;
	@%p5 bra 	$L__BB1_14;
	and.b32  	%r11, %r23, 7;
	setp.lt.u32 	%p6, %r3, 8;
	@%p6 bra 	$L__BB1_8;
	add.s32 	%r29, %r34, %r2;
	mul.wide.s32 	%rd15, %r29, 4;
	add.s64 	%rd16, %rd2, %rd15;
	ld.global.f32 	%f66, [%rd16];
	mul.wide.u32 	%rd17, %r34, 4;
	add.s64 	%rd18, %rd1, %rd17;
	ld.global.f32 	%f67, [%rd18];
	fma.rn.f32 	%f68, %f66, %f67, %f111;
	ld.global.f32 	%f69, [%rd16+4];
	ld.global.f32 	%f70, [%rd18+4];
	fma.rn.f32 	%f71, %f69, %f70, %f68;
	ld.global.f32 	%f72, [%rd16+8];
	ld.global.f32 	%f73, [%rd18+8];
	fma.rn.f32 	%f74, %f72, %f73, %f71;
	ld.global.f32 	%f75, [%rd16+12];
	ld.global.f32 	%f76, [%rd18+12];
	fma.rn.f32 	%f77, %f75, %f76, %f74;
	ld.global.f32 	%f78, [%rd16+16];
	ld.global.f32 	%f79, [%rd18+16];
	fma.rn.f32 	%f80, %f78, %f79, %f77;
	ld.global.f32 	%f81, [%rd16+20];
	ld.global.f32 	%f82, [%rd18+20];
	fma.rn.f32 	%f83, %f81, %f82, %f80;
	ld.global.f32 	%f84, [%rd16+24];
	ld.global.f32 	%f85, [%rd18+24];
	fma.rn.f32 	%f86, %f84, %f85, %f83;
	ld.global.f32 	%f87, [%rd16+28];
	ld.global.f32 	%f88, [%rd18+28];
	fma.rn.f32 	%f111, %f87, %f88, %f86;
	add.s32 	%r34, %r34, 8;
$L__BB1_8:
	setp.eq.s32 	%p7, %r11, 0;
	@%p7 bra 	$L__BB1_14;
	and.b32  	%r14, %r23, 3;
	setp.lt.u32 	%p8, %r11, 4;
	@%p8 bra 	$L__BB1_11;
	add.s32 	%r30, %r34, %r2;
	mul.wide.s32 	%rd19, %r30, 4;
	add.s64 	%rd20, %rd2, %rd19;
	ld.global.f32 	%f90, [%rd20];
	mul.wide.u32 	%rd21, %r34, 4;
	add.s64 	%rd22, %rd1, %rd21;
	ld.global.f32 	%f91, [%rd22];
	fma.rn.f32 	%f92, %f90, %f91, %f111;
	ld.global.f32 	%f93, [%rd20+4];
	ld.global.f32 	%f94, [%rd22+4];
	fma.rn.f32 	%f95, %f93, %f94, %f92;
	ld.global.f32 	%f96, [%rd20+8];
	ld.global.f32 	%f97, [%rd22+8];
	fma.rn.f32 	%f98, %f96, %f97, %f95;
	ld.global.f32 	%f99, [%rd20+12];
	ld.global.f32 	%f100, [%rd22+12];
	fma.rn.f32 	%f111, %f99, %f100, %f98;
	add.s32 	%r34, %r34, 4;
$L__BB1_11:
	setp.eq.s32 	%p9, %r14, 0;
	@%p9 bra 	$L__BB1_14;
	mul.wide.u32 	%rd23, %r34, 4;
	add.s64 	%rd30, %rd1, %rd23;
	add.s32 	%r37, %r34, %r2;
	neg.s32 	%r36, %r14;
$L__BB1_13:
	.pragma "nounroll";
	mul.wide.s32 	%rd24, %r37, 4;
	add.s64 	%rd25, %rd2, %rd24;
	ld.global.f32 	%f101, [%rd25];
	ld.global.f32 	%f102, [%rd30];
	fma.rn.f32 	%f111, %f101, %f102, %f111;
	add.s64 	%rd30, %rd30, 4;
	add.s32 	%r37, %r37, 1;
	add.s32 	%r36, %r36, 1;
	setp.ne.s32 	%p10, %r36, 0;
	@%p10 bra 	$L__BB1_13;
$L__BB1_14:
	cvta.to.global.u64 	%rd26, %rd10;
	mul.wide.s32 	%rd27, %r1, 4;
	add.s64 	%rd28, %rd26, %rd27;
	st.global.f32 	[%rd28], %f111;
$L__BB1_15:
	ret;

}
	// .globl	_Z10set_vectorifPf
.visible .entry _Z10set_vectorifPf(
	.param .u32 _Z10set_vectorifPf_param_0,
	.param .f32 _Z10set_vectorifPf_param_1,
	.param .u64 .ptr .align 1 _Z10set_vectorifPf_param_2
)
{
	.reg .pred 	%p<2>;
	.reg .b32 	%r<6>;
	.reg .b32 	%f<2>;
	.reg .b64 	%rd<5>;

	ld.param.u32 	%r2, [_Z10set_vectorifPf_param_0];
	ld.param.f32 	%f1, [_Z10set_vectorifPf_param_1];
	ld.param.u64 	%rd1, [_Z10set_vectorifPf_param_2];
	mov.u32 	%r3, %tid.x;
	mov.u32 	%r4, %ctaid.x;
	mov.u32 	%r5, %ntid.x;
	mad.lo.s32 	%r1, %r4, %r5, %r3;
	setp.ge.s32 	%p1, %r1, %r2;
	@%p1 bra 	$L__BB2_2;
	cvta.to.global.u64 	%rd2, %rd1;
	mul.wide.s32 	%rd3, %r1, 4;
	add.s64 	%rd4, %rd2, %rd3;
	st.global.f32 	[%rd4], %f1;
$L__BB2_2:
	ret;

}
	// .globl	_Z10set_matrixiifPf
.visible .entry _Z10set_matrixiifPf(
	.param .u32 _Z10set_matrixiifPf_param_0,
	.param .u32 _Z10set_matrixiifPf_param_1,
	.param .f32 _Z10set_matrixiifPf_param_2,
	.param .u64 .ptr .align 1 _Z10set_matrixiifPf_param_3
)
{
	.reg .pred 	%p<4>;
	.reg .b32 	%r<14>;
	.reg .b32 	%f<2>;
	.reg .b64 	%rd<5>;

	ld.param.u32 	%r3, [_Z10set_matrixiifPf_param_0];
	ld.param.u32 	%r4, [_Z10set_matrixiifPf_param_1];
	ld.param.f32 	%f1, [_Z10set_matrixiifPf_param_2];
	ld.param.u64 	%rd1, [_Z10set_matrixiifPf_param_3];
	mov.u32 	%r6, %tid.x;
	mov.u32 	%r7, %ctaid.x;
	mov.u32 	%r8, %ntid.x;
	mad.lo.s32 	%r1, %r7, %r8, %r6;
	mov.u32 	%r9, %tid.y;
	mov.u32 	%r10, %ctaid.y;
	mov.u32 	%r11, %ntid.y;
	mad.lo.s32 	%r12, %r10, %r11, %r9;
	setp.ge.s32 	%p1, %r1, %r3;
	setp.ge.s32 	%p2, %r12, %r4;
	or.pred  	%p3, %p1, %p2;
	@%p3 bra 	$L__BB3_2;
	cvta.to.global.u64 	%rd2, %rd1;
	mad.lo.s32 	%r13, %r12, %r3, %r1;
	mul.wide.s32 	%rd3, %r13, 4;
	add.s64 	%rd4, %rd2, %rd3;
	st.global.f32 	[%rd4], %f1;
$L__BB3_2:
	ret;

}


// ===== COMPILED SASS (sm_100) =====

	.target	sm_100

	.elftype	@"ET_EXEC"


//--------------------- .note.nv.tkinfo           --------------------------
	.section	.note.nv.tkinfo,"",@"SHT_NOTE"
	.sectionflags	@"SHF_NOTE_NV_TKINFO"
	.tkinfo
        /*0018*/ 	.word	0x00000002
        /*0030*/ 	.string	""
        /*0030*/ 	.string	"ptxas"
        /*0030*/ 	.string	"Cuda compilation tools, release 13.0, V13.0.88"
        /*0030*/ 	.string	"Build cuda_13.0.r13.0/compiler.36424714_0"
        /*0030*/ 	.string	"-arch sm_100 -m 64 "



//--------------------- .note.nv.cuinfo           --------------------------
	.section	.note.nv.cuinfo,"",@"SHT_NOTE"
	.sectionflags	@"SHF_NOTE_NV_CUINFO"
        /*0018*/ 	.short	0x0002
        /*001a*/ 	.short	0x0064
        /*001c*/ 	.short	0x0082
	.zero		2


//--------------------- .nv.info                  --------------------------
	.section	.nv.info,"",@"SHT_CUDA_INFO"
	.align	4


	//----- nvinfo : EIATTR_REGCOUNT
	.align		4
        /*0000*/ 	.byte	0x04, 0x2f
        /*0002*/ 	.short	(.L_1 - .L_0)
	.align		4
.L_0:
        /*0004*/ 	.word	index@(_Z13matvec_simpleiiPfS_S_)
        /*0008*/ 	.word	0x00000020


	//----- nvinfo : EIATTR_FRAME_SIZE
	.align		4
.L_1:
        /*000c*/ 	.byte	0x04, 0x11
        /*000e*/ 	.short	(.L_3 - .L_2)
	.align		4
.L_2:
        /*0010*/ 	.word	index@(_Z13matvec_simpleiiPfS_S_)
        /*0014*/ 	.word	0x00000000


	//----- nvinfo : EIATTR_REGCOUNT
	.align		4
.L_3:
        /*0018*/ 	.byte	0x04, 0x2f
        /*001a*/ 	.short	(.L_5 - .L_4)
	.align		4
.L_4:
        /*001c*/ 	.word	index@(_Z16matvec_transposeiiPfS_S_)
        /*0020*/ 	.word	0x0000001e


	//----- nvinfo : EIATTR_FRAME_SIZE
	.align		4
.L_5:
        /*0024*/ 	.byte	0x04, 0x11
        /*0026*/ 	.short	(.L_7 - .L_6)
	.align		4
.L_6:
        /*0028*/ 	.word	index@(_Z16matvec_transposeiiPfS_S_)
        /*002c*/ 	.word	0x00000000


	//----- nvinfo : EIATTR_REGCOUNT
	.align		4
.L_7:
        /*0030*/ 	.byte	0x04, 0x2f
        /*0032*/ 	.short	(.L_9 - .L_8)
	.align		4
.L_8:
        /*0034*/ 	.word	index@(_Z10set_vectorifPf)
        /*0038*/ 	.word	0x0000000a


	//----- nvinfo : EIATTR_FRAME_SIZE
	.align		4
.L_9:
        /*003c*/ 	.byte	0x04, 0x11
        /*003e*/ 	.short	(.L_11 - .L_10)
	.align		4
.L_10:
        /*0040*/ 	.word	index@(_Z10set_vectorifPf)
        /*0044*/ 	.word	0x00000000


	//----- nvinfo : EIATTR_REGCOUNT
	.align		4
.L_11:
        /*0048*/ 	.byte	0x04, 0x2f
        /*004a*/ 	.short	(.L_13 - .L_12)
	.align		4
.L_12:
        /*004c*/ 	.word	index@(_Z10set_matrixiifPf)
        /*0050*/ 	.word	0x0000000a


	//----- nvinfo : EIATTR_FRAME_SIZE
	.align		4
.L_13:
        /*0054*/ 	.byte	0x04, 0x11
        /*0056*/ 	.short	(.L_15 - .L_14)
	.align		4
.L_14:
        /*0058*/ 	.word	index@(_Z10set_matrixiifPf)
        /*005c*/ 	.word	0x00000000


	//----- nvinfo : EIATTR_MIN_STACK_SIZE
	.align		4
.L_15:
        /*0060*/ 	.byte	0x04, 0x12
        /*0062*/ 	.short	(.L_17 - .L_16)
	.align		4
.L_16:
        /*0064*/ 	.word	index@(_Z10set_matrixiifPf)
        /*0068*/ 	.word	0x00000000


	//----- nvinfo : EIATTR_MIN_STACK_SIZE
	.align		4
.L_17:
        /*006c*/ 	.byte	0x04, 0x12
        /*006e*/ 	.short	(.L_19 - .L_18)
	.align		4
.L_18:
        /*0070*/ 	.word	index@(_Z10set_vectorifPf)
        /*0074*/ 	.word	0x00000000


	//----- nvinfo : EIATTR_MIN_STACK_SIZE
	.align		4
.L_19:
        /*0078*/ 	.byte	0x04, 0x12
        /*007a*/ 	.short	(.L_21 - .L_20)
	.align		4
.L_20:
        /*007c*/ 	.word	index@(_Z16matvec_transposeiiPfS_S_)
        /*0080*/ 	.word	0x00000000


	//----- nvinfo : EIATTR_MIN_STACK_SIZE
	.align		4
.L_21:
        /*0084*/ 	.byte	0x04, 0x12
        /*0086*/ 	.short	(.L_23 - .L_22)
	.align		4
.L_22:
        /*0088*/ 	.word	index@(_Z13matvec_simpleiiPfS_S_)
        /*008c*/ 	.word	0x00000000
.L_23:


//--------------------- .nv.compat                --------------------------
	.section	.nv.compat,"",@"SHT_CUDA_COMPAT_INFO"
	.align	4
        /*0000*/ 	.byte	0x02, 0x09, 0x00, 0x00, 0x02, 0x02, 0x01, 0x00, 0x02, 0x05, 0x05, 0x00, 0x03, 0x07, 0x01, 0x01
        /*0010*/ 	.byte	0x02, 0x03, 0x00, 0x00, 0x02, 0x06, 0x01, 0x00, 0x04, 0x0b, 0x08, 0x00, 0x09, 0x00, 0x00, 0x00
        /*0020*/ 	.byte	0x00, 0x00, 0x00, 0x00


//--------------------- .nv.info._Z10set_matrixiifPf --------------------------
	.section	.nv.info._Z10set_matrixiifPf,"",@"SHT_CUDA_INFO"
	.sectionflags	@""
	.align	4


	//----- nvinfo : EIATTR_CUDA_API_VERSION
	.align		4
        /*0000*/ 	.byte	0x04, 0x37
        /*0002*/ 	.short	(.L_25 - .L_24)
.L_24:
        /*0004*/ 	.word	0x00000082


	//----- nvinfo : EIATTR_KPARAM_INFO
	.align		4
.L_25:
        /*0008*/ 	.byte	0x04, 0x17
        /*000a*/ 	.short	(.L_27 - .L_26)
.L_26:
        /*000c*/ 	.word	0x00000000
        /*0010*/ 	.short	0x0003
        /*0012*/ 	.short	0x0010
        /*0014*/ 	.byte	0x00, 0xf5, 0x21, 0x00


	//----- nvinfo : EIATTR_KPARAM_INFO
	.align		4
.L_27:
        /*0018*/ 	.byte	0x04, 0x17
        /*001a*/ 	.short	(.L_29 - .L_28)
.L_28:
        /*001c*/ 	.word	0x00000000
        /*0020*/ 	.short	0x0002
        /*0022*/ 	.short	0x0008
        /*0024*/ 	.byte	0x00, 0xf0, 0x11, 0x00


	//----- nvinfo : EIATTR_KPARAM_INFO
	.align		4
.L_29:
        /*0028*/ 	.byte	0x04, 0x17
        /*002a*/ 	.short	(.L_31 - .L_30)
.L_30:
        /*002c*/ 	.word	0x00000000
        /*0030*/ 	.short	0x0001
        /*0032*/ 	.short	0x0004
        /*0034*/ 	.byte	0x00, 0xf0, 0x11, 0x00


	//----- nvinfo : EIATTR_KPARAM_INFO
	.align		4
.L_31:
        /*0038*/ 	.byte	0x04, 0x17
        /*003a*/ 	.short	(.L_33 - .L_32)
.L_32:
        /*003c*/ 	.word	0x00000000
        /*0040*/ 	.short	0x0000
        /*0042*/ 	.short	0x0000
        /*0044*/ 	.byte	0x00, 0xf0, 0x11, 0x00


	//----- nvinfo : EIATTR_SPARSE_MMA_MASK
	.align		4
.L_33:
        /*0048*/ 	.byte	0x03, 0x50
        /*004a*/ 	.short	0x0000


	//----- nvinfo : EIATTR_MAXREG_COUNT
	.align		4
        /*004c*/ 	.byte	0x03, 0x1b
        /*004e*/ 	.short	0x00ff


	//----- nvinfo : EIATTR_MERCURY_ISA_VERSION
	.align		4
        /*0050*/ 	.byte	0x03, 0x5f
        /*0052*/ 	.short	0x0101


	//----- nvinfo : EIATTR_VRC_CTA_INIT_COUNT
	.align		4
        /*0054*/ 	.byte	0x02, 0x4a
	.zero		1
	.zero		1


	//----- nvinfo : EIATTR_EXIT_INSTR_OFFSETS
	.align		4
        /*0058*/ 	.byte	0x04, 0x1c
        /*005a*/ 	.short	(.L_35 - .L_34)


	//   ....[0]....
.L_34:
        /*005c*/ 	.word	0x000000c0


	//   ....[1]....
        /*0060*/ 	.word	0x00000130


	//----- nvinfo : EIATTR_CBANK_PARAM_SIZE
	.align		4
.L_35:
        /*0064*/ 	.byte	0x03, 0x19
        /*0066*/ 	.short	0x0018


	//----- nvinfo : EIATTR_PARAM_CBANK
	.align		4
        /*0068*/ 	.byte	0x04, 0x0a
        /*006a*/ 	.short	(.L_37 - .L_36)
	.align		4
.L_36:
        /*006c*/ 	.word	index@(.nv.constant0._Z10set_matrixiifPf)
        /*0070*/ 	.short	0x0380
        /*0072*/ 	.short	0x0018


	//----- nvinfo : EIATTR_SW_WAR
	.align		4
.L_37:
        /*0074*/ 	.byte	0x04, 0x36
        /*0076*/ 	.short	(.L_39 - .L_38)
.L_38:
        /*0078*/ 	.word	0x00000008
.L_39:


//--------------------- .nv.info._Z10set_vectorifPf --------------------------
	.section	.nv.info._Z10set_vectorifPf,"",@"SHT_CUDA_INFO"
	.sectionflags	@""
	.align	4


	//----- nvinfo : EIATTR_CUDA_API_VERSION
	.align		4
        /*0000*/ 	.byte	0x04, 0x37
        /*0002*/ 	.short	(.L_41 - .L_40)
.L_40:
        /*0004*/ 	.word	0x00000082


	//----- nvinfo : EIATTR_KPARAM_INFO
	.align		4
.L_41:
        /*0008*/ 	.byte	0x04, 0x17
        /*000a*/ 	.short	(.L_43 - .L_42)
.L_42:
        /*000c*/ 	.word	0x00000000
        /*0010*/ 	.short	0x0002
        /*0012*/ 	.short	0x0008
        /*0014*/ 	.byte	0x00, 0xf5, 0x21, 0x00


	//----- nvinfo : EIATTR_KPARAM_INFO
	.align		4
.L_43:
        /*0018*/ 	.byte	0x04, 0x17
        /*001a*/ 	.short	(.L_45 - .L_44)
.L_44:
        /*001c*/ 	.word	0x00000000
        /*0020*/ 	.short	0x0001
        /*0022*/ 	.short	0x0004
        /*0024*/ 	.byte	0x00, 0xf0, 0x11, 0x00


	//----- nvinfo : EIATTR_KPARAM_INFO
	.align		4
.L_45:
        /*0028*/ 	.byte	0x04, 0x17
        /*002a*/ 	.short	(.L_47 - .L_46)
.L_46:
        /*002c*/ 	.word	0x00000000
        /*0030*/ 	.short	0x0000
        /*0032*/ 	.short	0x0000
        /*0034*/ 	.byte	0x00, 0xf0, 0x11, 0x00


	//----- nvinfo : EIATTR_SPARSE_MMA_MASK
	.align		4
.L_47:
        /*0038*/ 	.byte	0x03, 0x50
        /*003a*/ 	.short	0x0000


	//----- nvinfo : EIATTR_MAXREG_COUNT
	.align		4
        /*003c*/ 	.byte	0x03, 0x1b
        /*003e*/ 	.short	0x00ff


	//----- nvinfo : EIATTR_MERCURY_ISA_VERSION
	.align		4
        /*0040*/ 	.byte	0x03, 0x5f
        /*0042*/ 	.short	0x0101


	//----- nvinfo : EIATTR_VRC_CTA_INIT_COUNT
	.align		4
        /*0044*/ 	.byte	0x02, 0x4a
	.zero		1
	.zero		1


	//----- nvinfo : EIATTR_EXIT_INSTR_OFFSETS
	.align		4
        /*0048*/ 	.byte	0x04, 0x1c
        /*004a*/ 	.short	(.L_49 - .L_48)


	//   ....[0]....
.L_48:
        /*004c*/ 	.word	0x00000070


	//   ....[1]....
        /*0050*/ 	.word	0x000000d0


	//----- nvinfo : EIATTR_CBANK_PARAM_SIZE
	.align		4
.L_49:
        /*0054*/ 	.byte	0x03, 0x19
        /*0056*/ 	.short	0x0010


	//----- nvinfo : EIATTR_PARAM_CBANK
	.align		4
        /*0058*/ 	.byte	0x04, 0x0a
        /*005a*/ 	.short	(.L_51 - .L_50)
	.align		4
.L_50:
        /*005c*/ 	.word	index@(.nv.constant0._Z10set_vectorifPf)
        /*0060*/ 	.short	0x0380
        /*0062*/ 	.short	0x0010


	//----- nvinfo : EIATTR_SW_WAR
	.align		4
.L_51:
        /*0064*/ 	.byte	0x04, 0x36
        /*0066*/ 	.short	(.L_53 - .L_52)
.L_52:
        /*0068*/ 	.word	0x00000008
.L_53:


//--------------------- .nv.info._Z16matvec_transposeiiPfS_S_ --------------------------
	.section	.nv.info._Z16matvec_transposeiiPfS_S_,"",@"SHT_CUDA_INFO"
	.sectionflags	@""
	.align	4


	//----- nvinfo : EIATTR_CUDA_API_VERSION
	.align		4
        /*0000*/ 	.byte	0x04, 0x37
        /*0002*/ 	.short	(.L_55 - .L_54)
.L_54:
        /*0004*/ 	.word	0x00000082


	//----- nvinfo : EIATTR_KPARAM_INFO
	.align		4
.L_55:
        /*0008*/ 	.byte	0x04, 0x17
        /*000a*/ 	.short	(.L_57 - .L_56)
.L_56:
        /*000c*/ 	.word	0x00000000
        /*0010*/ 	.short	0x0004
        /*0012*/ 	.short	0x0018
        /*0014*/ 	.byte	0x00, 0xf5, 0x21, 0x00


	//----- nvinfo : EIATTR_KPARAM_INFO
	.align		4
.L_57:
        /*0018*/ 	.byte	0x04, 0x17
        /*001a*/ 	.short	(.L_59 - .L_58)
.L_58:
        /*001c*/ 	.word	0x00000000
        /*0020*/ 	.short	0x0003
        /*0022*/ 	.short	0x0010
        /*0024*/ 	.byte	0x00, 0xf5, 0x21, 0x00


	//----- nvinfo : EIATTR_KPARAM_INFO
	.align		4
.L_59:
        /*0028*/ 	.byte	0x04, 0x17
        /*002a*/ 	.short	(.L_61 - .L_60)
.L_60:
        /*002c*/ 	.word	0x00000000
        /*0030*/ 	.short	0x0002
        /*0032*/ 	.short	0x0008
        /*0034*/ 	.byte	0x00, 0xf5, 0x21, 0x00


	//----- nvinfo : EIATTR_KPARAM_INFO
	.align		4
.L_61:
        /*0038*/ 	.byte	0x04, 0x17
        /*003a*/ 	.short	(.L_63 - .L_62)
.L_62:
        /*003c*/ 	.word	0x00000000
        /*0040*/ 	.short	0x0001
        /*0042*/ 	.short	0x0004
        /*0044*/ 	.byte	0x00, 0xf0, 0x11, 0x00


	//----- nvinfo : EIATTR_KPARAM_INFO
	.align		4
.L_63:
        /*0048*/ 	.byte	0x04, 0x17
        /*004a*/ 	.short	(.L_65 - .L_64)
.L_64:
        /*004c*/ 	.word	0x00000000
        /*0050*/ 	.short	0x0000
        /*0052*/ 	.short	0x0000
        /*0054*/ 	.byte	0x00, 0xf0, 0x11, 0x00


	//----- nvinfo : EIATTR_SPARSE_MMA_MASK
	.align		4
.L_65:
        /*0058*/ 	.byte	0x03, 0x50
        /*005a*/ 	.short	0x0000


	//----- nvinfo : EIATTR_MAXREG_COUNT
	.align		4
        /*005c*/ 	.byte	0x03, 0x1b
        /*005e*/ 	.short	0x00ff


	//----- nvinfo : EIATTR_MERCURY_ISA_VERSION
	.align		4
        /*0060*/ 	.byte	0x03, 0x5f
        /*0062*/ 	.short	0x0101


	//----- nvinfo : EIATTR_VRC_CTA_INIT_COUNT
	.align		4
        /*0064*/ 	.byte	0x02, 0x4a
	.zero		1
	.zero		1


	//----- nvinfo : EIATTR_EXIT_INSTR_OFFSETS
	.align		4
        /*0068*/ 	.byte	0x04, 0x1c
        /*006a*/ 	.short	(.L_67 - .L_66)


	//   ....[0]....
.L_66:
        /*006c*/ 	.word	0x00000070


	//   ....[1]....
        /*0070*/ 	.word	0x00000aa0


	//----- nvinfo : EIATTR_CBANK_PARAM_SIZE
	.align		4
.L_67:
        /*0074*/ 	.byte	0x03, 0x19
        /*0076*/ 	.short	0x0020


	//----- nvinfo : EIATTR_PARAM_CBANK
	.align		4
        /*0078*/ 	.byte	0x04, 0x0a
        /*007a*/ 	.short	(.L_69 - .L_68)
	.align		4
.L_68:
        /*007c*/ 	.word	index@(.nv.constant0._Z16matvec_transposeiiPfS_S_)
        /*0080*/ 	.short	0x0380
        /*0082*/ 	.short	0x0020


	//----- nvinfo : EIATTR_SW_WAR
	.align		4
.L_69:
        /*0084*/ 	.byte	0x04, 0x36
        /*0086*/ 	.short	(.L_71 - .L_70)
.L_70:
        /*0088*/ 	.word	0x00000008
.L_71:


//--------------------- .nv.info._Z13matvec_simpleiiPfS_S_ --------------------------
	.section	.nv.info._Z13matvec_simpleiiPfS_S_,"",@"SHT_CUDA_INFO"
	.sectionflags	@""
	.align	4


	//----- nvinfo : EIATTR_CUDA_API_VERSION
	.align		4
        /*0000*/ 	.byte	0x04, 0x37
        /*0002*/ 	.short	(.L_73 - .L_72)
.L_72:
        /*0004*/ 	.word	0x00000082


	//----- nvinfo : EIATTR_KPARAM_INFO
	.align		4
.L_73:
        /*0008*/ 	.byte	0x04, 0x17
        /*000a*/ 	.short	(.L_75 - .L_74)
.L_74:
        /*000c*/ 	.word	0x00000000
        /*0010*/ 	.short	0x0004
        /*0012*/ 	.short	0x0018
        /*0014*/ 	.byte	0x00, 0xf5, 0x21, 0x00


	//----- nvinfo : EIATTR_KPARAM_INFO
	.align		4
.L_75:
        /*0018*/ 	.byte	0x04, 0x17
        /*001a*/ 	.short	(.L_77 - .L_76)
.L_76:
        /*001c*/ 	.word	0x00000000
        /*0020*/ 	.short	0x0003
        /*0022*/ 	.short	0x0010
        /*0024*/ 	.byte	0x00, 0xf5, 0x21, 0x00


	//----- nvinfo : EIATTR_KPARAM_INFO
	.align		4
.L_77:
        /*0028*/ 	.byte	0x04, 0x17
        /*002a*/ 	.short	(.L_79 - .L_78)
.L_78:
        /*002c*/ 	.word	0x00000000
        /*0030*/ 	.short	0x0002
        /*0032*/ 	.short	0x0008
        /*0034*/ 	.byte	0x00, 0xf5, 0x21, 0x00


	//----- nvinfo : EIATTR_KPARAM_INFO
	.align		4
.L_79:
        /*0038*/ 	.byte	0x04, 0x17
        /*003a*/ 	.short	(.L_81 - .L_80)
.L_80:
        /*003c*/ 	.word	0x00000000
        /*0040*/ 	.short	0x0001
        /*0042*/ 	.short	0x0004
        /*0044*/ 	.byte	0x00, 0xf0, 0x11, 0x00


	//----- nvinfo : EIATTR_KPARAM_INFO
	.align		4
.L_81:
        /*0048*/ 	.byte	0x04, 0x17
        /*004a*/ 	.short	(.L_83 - .L_82)
.L_82:
        /*004c*/ 	.word	0x00000000
        /*0050*/ 	.short	0x0000
        /*0052*/ 	.short	0x0000
        /*0054*/ 	.byte	0x00, 0xf0, 0x11, 0x00


	//----- nvinfo : EIATTR_SPARSE_MMA_MASK
	.align		4
.L_83:
        /*0058*/ 	.byte	0x03, 0x50
        /*005a*/ 	.short	0x0000


	//----- nvinfo : EIATTR_MAXREG_COUNT
	.align		4
        /*005c*/ 	.byte	0x03, 0x1b
        /*005e*/ 	.short	0x00ff


	//----- nvinfo : EIATTR_MERCURY_ISA_VERSION
	.align		4
        /*0060*/ 	.byte	0x03, 0x5f
        /*0062*/ 	.short	0x0101


	//----- nvinfo : EIATTR_VRC_CTA_INIT_COUNT
	.align		4
        /*0064*/ 	.byte	0x02, 0x4a
	.zero		1
	.zero		1


	//----- nvinfo : EIATTR_EXIT_INSTR_OFFSETS
	.align		4
        /*0068*/ 	.byte	0x04, 0x1c
        /*006a*/ 	.short	(.L_85 - .L_84)


	//   ....[0]....
.L_84:
        /*006c*/ 	.word	0x00000070


	//   ....[1]....
        /*0070*/ 	.word	0x00000bd0


	//----- nvinfo : EIATTR_CBANK_PARAM_SIZE
	.align		4
.L_85:
        /*0074*/ 	.byte	0x03, 0x19
        /*0076*/ 	.short	0x0020


	//----- nvinfo : EIATTR_PARAM_CBANK
	.align		4
        /*0078*/ 	.byte	0x04, 0x0a
        /*007a*/ 	.short	(.L_87 - .L_86)
	.align		4
.L_86:
        /*007c*/ 	.word	index@(.nv.constant0._Z13matvec_simpleiiPfS_S_)
        /*0080*/ 	.short	0x0380
        /*0082*/ 	.short	0x0020


	//----- nvinfo : EIATTR_SW_WAR
	.align		4
.L_87:
        /*0084*/ 	.byte	0x04, 0x36
        /*0086*/ 	.short	(.L_89 - .L_88)
.L_88:
        /*0088*/ 	.word	0x00000008
.L_89:


//--------------------- .nv.callgraph             --------------------------
	.section	.nv.callgraph,"",@"SHT_CUDA_CALLGRAPH"
	.align	4
	.sectionentsize	8
	.align		4
        /*0000*/ 	.word	0x00000000
	.align		4
        /*0004*/ 	.word	0xffffffff
	.align		4
        /*0008*/ 	.word	0x00000000
	.align		4
        /*000c*/ 	.word	0xfffffffe
	.align		4
        /*0010*/ 	.word	0x00000000
	.align		4
        /*0014*/ 	.word	0xfffffffd
	.align		4
        /*0018*/ 	.word	0x00000000
	.align		4
        /*001c*/ 	.word	0xfffffffc


//--------------------- .text._Z10set_matrixiifPf --------------------------
	.section	.text._Z10set_matrixiifPf,"ax",@progbits
	.align	128
        .global         _Z10set_matrixiifPf
        .type           _Z10set_matrixiifPf,@function
        .size           _Z10set_matrixiifPf,(.L_x_16 - _Z10set_matrixiifPf)
        .other          _Z10set_matrixiifPf,@"STO_CUDA_ENTRY STV_DEFAULT"
_Z10set_matrixiifPf:
.text._Z10set_matrixiifPf:
[----:B------:R-:W-:Y:S01]  /*0000*/  LDC R1, c[0x0][0x37c] ;  /* 0x0000df00ff017b82 */ /* 0x000fe20000000800 */
[----:B------:R-:W0:Y:S07]  /*0010*/  S2R R5, SR_TID.Y ;  /* 0x0000000000057919 */ /* 0x000e2e0000002200 */
[----:B------:R-:W1:Y:S01]  /*0020*/  LDC R3, c[0x0][0x360] ;  /* 0x0000d800ff037b82 */ /* 0x000e620000000800 */
[----:B------:R-:W2:Y:S01]  /*0030*/  LDCU.64 UR6, c[0x0][0x380] ;  /* 0x00007000ff0677ac */ /* 0x000ea20008000a00 */
[----:B------:R-:W1:Y:S06]  /*0040*/  S2R R0, SR_TID.X ;  /* 0x0000000000007919 */ /* 0x000e6c0000002100 */
[----:B------:R-:W0:Y:S08]  /*0050*/  S2UR UR5, SR_CTAID.Y ;  /* 0x00000000000579c3 */ /* 0x000e300000002600 */
[----:B------:R-:W0:Y:S08]  /*0060*/  LDC R2, c[0x0][0x364] ;  /* 0x0000d900ff027b82 */ /* 0x000e300000000800 */
[----:B------:R-:W1:Y:S01]  /*0070*/  S2UR UR4, SR_CTAID.X ;  /* 0x00000000000479c3 */ /* 0x000e620000002500 */
[----:B0-----:R-:W-:-:S05]  /*0080*/  IMAD R5, R2, UR5, R5 ;  /* 0x0000000502057c24 */ /* 0x001fca000f8e0205 */
[----:B--2---:R-:W-:Y:S01]  /*0090*/  ISETP.GE.AND P0, PT, R5, UR7, PT ;  /* 0x0000000705007c0c */ /* 0x004fe2000bf06270 */
[----:B-1----:R-:W-:-:S05]  /*00a0*/  IMAD R0, R3, UR4, R0 ;  /* 0x0000000403007c24 */ /* 0x002fca000f8e0200 */
[----:B------:R-:W-:-:S13]  /*00b0*/  ISETP.GE.OR P0, PT, R0, UR6, P0 ;  /* 0x0000000600007c0c */ /* 0x000fda0008706670 */
[----:B------:R-:W-:Y:S05]  /*00c0*/  @P0 EXIT ;  /* 0x000000000000094d */ /* 0x000fea0003800000 */
[----:B------:R-:W0:Y:S01]  /*00d0*/  LDC.64 R2, c[0x0][0x390] ;  /* 0x0000e400ff027b82 */ /* 0x000e220000000a00 */
[----:B------:R-:W1:Y:S01]  /*00e0*/  LDCU.64 UR4, c[0x0][0x358] ;  /* 0x00006b00ff0477ac */ /* 0x000e620008000a00 */
[----:B------:R-:W-:-:S06]  /*00f0*/  IMAD R5, R5, UR6, R0 ;  /* 0x0000000605057c24 */ /* 0x000fcc000f8e0200 */
[----:B------:R-:W1:Y:S01]  /*0100*/  LDC R7, c[0x0][0x388] ;  /* 0x0000e200ff077b82 */ /* 0x000e620000000800 */
[----:B0-----:R-:W-:-:S05]  /*0110*/  IMAD.WIDE R2, R5, 0x4, R2 ;  /* 0x0000000405027825 */ /* 0x001fca00078e0202 */
[----:B-1----:R-:W-:Y:S01]  /*0120*/  STG.E desc[UR4][R2.64], R7 ;  /* 0x0000000702007986 */ /* 0x002fe2000c101904 */
[----:B------:R-:W-:Y:S05]  /*0130*/  EXIT ;  /* 0x000000000000794d */ /* 0x000fea0003800000 */
.L_x_0:
[----:B------:R-:W-:-:S00]  /*0140*/  BRA `(.L_x_0) ;  /* 0xfffffffc00fc7947 */ /* 0x000fc0000383ffff */
[----:B------:R-:W-:-:S00]  /*0150*/  NOP ;  /* 0x0000000000007918 */ /* 0x000fc00000000000 */
        /* <DEDUP_REMOVED lines=10> */
.L_x_16:


//--------------------- .text._Z10set_vectorifPf  --------------------------
	.section	.text._Z10set_vectorifPf,"ax",@progbits
	.align	128
        .global         _Z10set_vectorifPf
        .type           _Z10set_vectorifPf,@function
        .size           _Z10set_vectorifPf,(.L_x_17 - _Z10set_vectorifPf)
        .other          _Z10set_vectorifPf,@"STO_CUDA_ENTRY STV_DEFAULT"
_Z10set_vectorifPf:
.text._Z10set_vectorifPf:
[----:B------:R-:W-:Y:S01]  /*0000*/  LDC R1, c[0x0][0x37c] ;  /* 0x0000df00ff017b82 */ /* 0x000fe20000000800 */
[----:B------:R-:W0:Y:S07]  /*0010*/  S2R R5, SR_TID.X ;  /* 0x0000000000057919 */ /* 0x000e2e0000002100 */
[----:B------:R-:W0:Y:S01]  /*0020*/  S2UR UR4, SR_CTAID.X ;  /* 0x00000000000479c3 */ /* 0x000e220000002500 */
[----:B------:R-:W1:Y:S07]  /*0030*/  LDCU UR5, c[0x0][0x380] ;  /* 0x00007000ff0577ac */ /* 0x000e6e0008000800 */
[----:B------:R-:W0:Y:S02]  /*0040*/  LDC R0, c[0x0][0x360] ;  /* 0x0000d800ff007b82 */ /* 0x000e240000000800 */
[----:B0-----:R-:W-:-:S05]  /*0050*/  IMAD R5, R0, UR4, R5 ;  /* 0x0000000400057c24 */ /* 0x001fca000f8e0205 */
[----:B-1----:R-:W-:-:S13]  /*0060*/  ISETP.GE.AND P0, PT, R5, UR5, PT ;  /* 0x0000000505007c0c */ /* 0x002fda000bf06270 */
[----:B------:R-:W-:Y:S05]  /*0070*/  @P0 EXIT ;  /* 0x000000000000094d */ /* 0x000fea0003800000 */
[----:B------:R-:W0:Y:S01]  /*0080*/  LDC.64 R2, c[0x0][0x388] ;  /* 0x0000e200ff027b82 */ /* 0x000e220000000a00 */
[----:B------:R-:W1:Y:S07]  /*0090*/  LDCU.64 UR4, c[0x0][0x358] ;  /* 0x00006b00ff0477ac */ /* 0x000e6e0008000a00 */
[----:B------:R-:W1:Y:S01]  /*00a0*/  LDC R7, c[0x0][0x384] ;  /* 0x0000e100ff077b82 */ /* 0x000e620000000800 */
[----:B0-----:R-:W-:-:S05]  /*00b0*/  IMAD.WIDE R2, R5, 0x4, R2 ;  /* 0x0000000405027825 */ /* 0x001fca00078e0202 */
[----:B-1----:R-:W-:Y:S01]  /*00c0*/  STG.E desc[UR4][R2.64], R7 ;  /* 0x0000000702007986 */ /* 0x002fe2000c101904 */
[----:B------:R-:W-:Y:S05]  /*00d0*/  EXIT ;  /* 0x000000000000794d */ /* 0x000fea0003800000 */
.L_x_1:
        /* <DEDUP_REMOVED lines=10> */
.L_x_17:


//--------------------- .text._Z16matvec_transposeiiPfS_S_ --------------------------
	.section	.text._Z16matvec_transposeiiPfS_S_,"ax",@progbits
	.align	128
        .global         _Z16matvec_transposeiiPfS_S_
        .type           _Z16matvec_transposeiiPfS_S_,@function
        .size           _Z16matvec_transposeiiPfS_S_,(.L_x_18 - _Z16matvec_transposeiiPfS_S_)
        .other          _Z16matvec_transposeiiPfS_S_,@"STO_CUDA_ENTRY STV_DEFAULT"
_Z16matvec_transposeiiPfS_S_:
.text._Z16matvec_transposeiiPfS_S_:
        /* <DEDUP_REMOVED lines=8> */
[----:B------:R-:W0:Y:S01]  /*0080*/  LDCU UR8, c[0x0][0x380] ;  /* 0x00007000ff0877ac */ /* 0x000e220008000800 */
[----:B------:R-:W-:Y:S01]  /*0090*/  HFMA2 R15, -RZ, RZ, 0, 0 ;  /* 0x00000000ff0f7431 */ /* 0x000fe200000001ff */
[----:B------:R-:W1:Y:S01]  /*00a0*/  LDCU.64 UR12, c[0x0][0x358] ;  /* 0x00006b00ff0c77ac */ /* 0x000e620008000a00 */
[----:B0-----:R-:W-:-:S09]  /*00b0*/  UISETP.GE.AND UP0, UPT, UR8, 0x1, UPT ;  /* 0x000000010800788c */ /* 0x001fd2000bf06270 */
[----:B-1----:R-:W-:Y:S05]  /*00c0*/  BRA.U !UP0, `(.L_x_2) ;  /* 0x0000000908687547 */ /* 0x002fea000b800000 */
[----:B------:R-:W-:Y:S01]  /*00d0*/  UISETP.GE.U32.AND UP1, UPT, UR8, 0x10, UPT ;  /* 0x000000100800788c */ /* 0x000fe2000bf26070 */
[----:B------:R-:W-:Y:S01]  /*00e0*/  IMAD R7, R0, UR14, RZ ;  /* 0x0000000e00077c24 */ /* 0x000fe2000f8e02ff */
[----:B------:R-:W-:Y:S01]  /*00f0*/  ULOP3.LUT UR9, UR8, 0xf, URZ, 0xc0, !UPT ;  /* 0x0000000f08097892 */ /* 0x000fe2000f8ec0ff */
[----:B------:R-:W-:Y:S02]  /*0100*/  MOV R15, RZ ;  /* 0x000000ff000f7202 */ /* 0x000fe40000000f00 */
[----:B------:R-:W-:Y:S01]  /*0110*/  MOV R8, RZ ;  /* 0x000000ff00087202 */ /* 0x000fe20000000f00 */
[----:B------:R-:W-:-:S03]  /*0120*/  UISETP.NE.AND UP0, UPT, UR9, URZ, UPT ;  /* 0x000000ff0900728c */ /* 0x000fc6000bf05270 */
[----:B------:R-:W-:Y:S08]  /*0130*/  BRA.U !UP1, `(.L_x_3) ;  /* 0x0000000509187547 */ /* 0x000ff0000b800000 */
[----:B------:R-:W0:Y:S01]  /*0140*/  LDCU.64 UR4, c[0x0][0x390] ;  /* 0x00007200ff0477ac */ /* 0x000e220008000a00 */
[----:B------:R-:W-:Y:S02]  /*0150*/  MOV R15, RZ ;  /* 0x000000ff000f7202 */ /* 0x000fe40000000f00 */
[----:B------:R-:W-:Y:S01]  /*0160*/  MOV R6, R7 ;  /* 0x0000000700067202 */ /* 0x000fe20000000f00 */
[----:B------:R-:W1:Y:S01]  /*0170*/  LDCU.64 UR6, c[0x0][0x388] ;  /* 0x00007100ff0677ac */ /* 0x000e620008000a00 */
[----:B------:R-:W-:-:S04]  /*0180*/  ULOP3.LUT UR10, UR8, 0x7ffffff0, URZ, 0xc0, !UPT ;  /* 0x7ffffff0080a7892 */ /* 0x000fc8000f8ec0ff */
[----:B------:R-:W-:Y:S02]  /*0190*/  UIADD3 UR11, UPT, UPT, -UR10, URZ, URZ ;  /* 0x000000ff0a0b7290 */ /* 0x000fe4000fffe1ff */
[----:B------:R-:W-:Y:S01]  /*01a0*/  MOV R8, UR10 ;  /* 0x0000000a00087c02 */ /* 0x000fe20008000f00 */
[----:B0-----:R-:W-:-:S04]  /*01b0*/  UIADD3 UR4, UP2, UPT, UR4, 0x20, URZ ;  /* 0x0000002004047890 */ /* 0x001fc8000ff5e0ff */
[----:B------:R-:W-:Y:S02]  /*01c0*/  UIADD3.X UR5, UPT, UPT, URZ, UR5, URZ, UP2, !UPT ;  /* 0x00000005ff057290 */ /* 0x000fe400097fe4ff */
[----:B-1----:R-:W-:Y:S01]  /*01d0*/  UIADD3 UR6, UP1, UPT, UR6, 0x20, URZ ;  /* 0x0000002006067890 */ /* 0x002fe2000ff3e0ff */
[----:B------:R-:W-:-:S03]  /*01e0*/  MOV R2, UR4 ;  /* 0x0000000400027c02 */ /* 0x000fc60008000f00 */
[----:B------:R-:W-:Y:S01]  /*01f0*/  MOV R3, UR5 ;  /* 0x0000000500037c02 */ /* 0x000fe20008000f00 */
[----:B------:R-:W-:-:S12]  /*0200*/  UIADD3.X UR7, UPT, UPT, URZ, UR7, URZ, UP1, !UPT ;  /* 0x00000007ff077290 */ /* 0x000fd80008ffe4ff */
.L_x_4:
[----:B------:R-:W-:Y:S01]  /*0210*/  MOV R4, UR6 ;  /* 0x0000000600047c02 */ /* 0x000fe20008000f00 */
[----:B------:R-:W2:Y:S01]  /*0220*/  LDG.E R17, desc[UR12][R2.64+-0x20] ;  /* 0xffffe00c02117981 */ /* 0x000ea2000c1e1900 */
[----:B------:R-:W-:-:S03]  /*0230*/  MOV R5, UR7 ;  /* 0x0000000700057c02 */ /* 0x000fc60008000f00 */
[----:B------:R-:W3:Y:S01]  /*0240*/  LDG.E R25, desc[UR12][R2.64+-0x1c] ;  /* 0xffffe40c02197981 */ /* 0x000ee2000c1e1900 */
[----:B------:R-:W-:-:S03]  /*0250*/  IMAD.WIDE R4, R6, 0x4, R4 ;  /* 0x0000000406047825 */ /* 0x000fc600078e0204 */
[----:B------:R-:W4:Y:S04]  /*0260*/  LDG.E R19, desc[UR12][R2.64+-0x18] ;  /* 0xffffe80c02137981 */ /* 0x000f28000c1e1900 */
[----:B------:R-:W2:Y:S04]  /*0270*/  LDG.E R16, desc[UR12][R4.64+-0x20] ;  /* 0xffffe00c04107981 */ /* 0x000ea8000c1e1900 */
[----:B------:R-:W3:Y:S04]  /*0280*/  LDG.E R18, desc[UR12][R4.64+-0x1c] ;  /* 0xffffe40c04127981 */ /* 0x000ee8000c1e1900 */
[----:B------:R-:W4:Y:S04]  /*0290*/  LDG.E R20, desc[UR12][R4.64+-0x18] ;  /* 0xffffe80c04147981 */ /* 0x000f28000c1e1900 */
[----:B------:R-:W5:Y:S04]  /*02a0*/  LDG.E R22, desc[UR12][R2.64+-0x14] ;  /* 0xffffec0c02167981 */ /* 0x000f68000c1e1900 */
        /* <DEDUP_REMOVED lines=8> */
[----:B------:R-:W5:Y:S01]  /*0330*/  LDG.E R14, desc[UR12][R4.64+-0x4] ;  /* 0xfffffc0c040e7981 */ /* 0x000f62000c1e1900 */
[----:B--2---:R-:W-:-:S03]  /*0340*/  FFMA R17, R16, R17, R15 ;  /* 0x0000001110117223 */ /* 0x004fc6000000000f */
[----:B------:R-:W2:Y:S04]  /*0350*/  LDG.E R15, desc[UR12][R2.64] ;  /* 0x0000000c020f7981 */ /* 0x000ea8000c1e1900 */
[----:B------:R-:W2:Y:S01]  /*0360*/  LDG.E R16, desc[UR12][R4.64] ;  /* 0x0000000c04107981 */ /* 0x000ea2000c1e1900 */
[----:B---3--:R-:W-:-:S03]  /*0370*/  FFMA R25, R18, R25, R17 ;  /* 0x0000001912197223 */ /* 0x008fc60000000011 */
[----:B------:R-:W3:Y:S01]  /*0380*/  LDG.E R17, desc[UR12][R2.64+0x4] ;  /* 0x0000040c02117981 */ /* 0x000ee2000c1e1900 */
[----:B----4-:R-:W-:-:S03]  /*0390*/  FFMA R26, R20, R19, R25 ;  /* 0x00000013141a7223 */ /* 0x010fc60000000019 */
[----:B------:R-:W3:Y:S04]  /*03a0*/  LDG.E R18, desc[UR12][R4.64+0x4] ;  /* 0x0000040c04127981 */ /* 0x000ee8000c1e1900 */
[----:B------:R-:W4:Y:S01]  /*03b0*/  LDG.E R20, desc[UR12][R2.64+0x8] ;  /* 0x0000080c02147981 */ /* 0x000f22000c1e1900 */
[----:B-----5:R-:W-:-:S03]  /*03c0*/  FFMA R25, R21, R22, R26 ;  /* 0x0000001615197223 */ /* 0x020fc6000000001a */
[----:B------:R-:W4:Y:S04]  /*03d0*/  LDG.E R19, desc[UR12][R4.64+0x8] ;  /* 0x0000080c04137981 */ /* 0x000f28000c1e1900 */
[----:B------:R-:W5:Y:S01]  /*03e0*/  LDG.E R22, desc[UR12][R2.64+0xc] ;  /* 0x00000c0c02167981 */ /* 0x000f62000c1e1900 */
[----:B------:R-:W-:-:S03]  /*03f0*/  FFMA R25, R24, R23, R25 ;  /* 0x0000001718197223 */ /* 0x000fc60000000019 */
[----:B------:R-:W5:Y:S04]  /*0400*/  LDG.E R21, desc[UR12][R4.64+0xc] ;  /* 0x00000c0c04157981 */ /* 0x000f68000c1e1900 */
[----:B------:R-:W5:Y:S01]  /*0410*/  LDG.E R24, desc[UR12][R2.64+0x10] ;  /* 0x0000100c02187981 */ /* 0x000f62000c1e1900 */
[----:B------:R-:W-:-:S03]  /*0420*/  FFMA R25, R10, R9, R25 ;  /* 0x000000090a197223 */ /* 0x000fc60000000019 */
[----:B------:R-:W5:Y:S04]  /*0430*/  LDG.E R23, desc[UR12][R4.64+0x10] ;  /* 0x0000100c04177981 */ /* 0x000f68000c1e1900 */
[----:B------:R-:W5:Y:S01]  /*0440*/  LDG.E R10, desc[UR12][R2.64+0x14] ;  /* 0x0000140c020a7981 */ /* 0x000f62000c1e1900 */
[----:B------:R-:W-:-:S03]  /*0450*/  FFMA R27, R12, R11, R25 ;  /* 0x0000000b0c1b7223 */ /* 0x000fc60000000019 */
[----:B------:R-:W5:Y:S04]  /*0460*/  LDG.E R9, desc[UR12][R4.64+0x14] ;  /* 0x0000140c04097981 */ /* 0x000f68000c1e1900 */
[----:B------:R-:W5:Y:S04]  /*0470*/  LDG.E R11, desc[UR12][R2.64+0x18] ;  /* 0x0000180c020b7981 */ /* 0x000f68000c1e1900 */
[----:B------:R-:W5:Y:S04]  /*0480*/  LDG.E R12, desc[UR12][R4.64+0x18] ;  /* 0x0000180c040c7981 */ /* 0x000f68000c1e1900 */
[----:B------:R-:W5:Y:S04]  /*0490*/  LDG.E R25, desc[UR12][R4.64+0x1c] ;  /* 0x00001c0c04197981 */ /* 0x000f68000c1e1900 */
[----:B------:R0:W5:Y:S01]  /*04a0*/  LDG.E R26, desc[UR12][R2.64+0x1c] ;  /* 0x00001c0c021a7981 */ /* 0x000162000c1e1900 */
[----:B------:R-:W-:Y:S01]  /*04b0*/  FFMA R13, R14, R13, R27 ;  /* 0x0000000d0e0d7223 */ /* 0x000fe2000000001b */
[----:B------:R-:W-:-:S04]  /*04c0*/  UIADD3 UR11, UPT, UPT, UR11, 0x10, URZ ;  /* 0x000000100b0b7890 */ /* 0x000fc8000fffe0ff */
[----:B------:R-:W-:Y:S01]  /*04d0*/  UISETP.NE.AND UP1, UPT, UR11, URZ, UPT ;  /* 0x000000ff0b00728c */ /* 0x000fe2000bf25270 */
[----:B0-----:R-:W-:Y:S02]  /*04e0*/  IADD3 R2, P0, PT, R2, 0x40, RZ ;  /* 0x0000004002027810 */ /* 0x001fe40007f1e0ff */
[----:B------:R-:W-:Y:S02]  /*04f0*/  IADD3 R6, PT, PT, R6, 0x10, RZ ;  /* 0x0000001006067810 */ /* 0x000fe40007ffe0ff */
[----:B------:R-:W-:Y:S01]  /*0500*/  IADD3.X R3, PT, PT, RZ, R3, RZ, P0, !PT ;  /* 0x00000003ff037210 */ /* 0x000fe200007fe4ff */
[----:B--2---:R-:W-:-:S04]  /*0510*/  FFMA R13, R16, R15, R13 ;  /* 0x0000000f100d7223 */ /* 0x004fc8000000000d */
[----:B---3--:R-:W-:-:S04]  /*0520*/  FFMA R18, R18, R17, R13 ;  /* 0x0000001112127223 */ /* 0x008fc8000000000d */
[----:B----4-:R-:W-:-:S04]  /*0530*/  FFMA R18, R19, R20, R18 ;  /* 0x0000001413127223 */ /* 0x010fc80000000012 */
[----:B-----5:R-:W-:-:S04]  /*0540*/  FFMA R18, R21, R22, R18 ;  /* 0x0000001615127223 */ /* 0x020fc80000000012 */
[----:B------:R-:W-:-:S04]  /*0550*/  FFMA R18, R23, R24, R18 ;  /* 0x0000001817127223 */ /* 0x000fc80000000012 */
[----:B------:R-:W-:-:S04]  /*0560*/  FFMA R9, R9, R10, R18 ;  /* 0x0000000a09097223 */ /* 0x000fc80000000012 */
[----:B------:R-:W-:-:S04]  /*0570*/  FFMA R12, R12, R11, R9 ;  /* 0x0000000b0c0c7223 */ /* 0x000fc80000000009 */
[----:B------:R-:W-:Y:S01]  /*0580*/  FFMA R15, R25, R26, R12 ;  /* 0x0000001a190f7223 */ /* 0x000fe2000000000c */
[----:B------:R-:W-:Y:S06]  /*0590*/  BRA.U UP1, `(.L_x_4) ;  /* 0xfffffffd011c7547 */ /* 0x000fec000b83ffff */
.L_x_3:
[----:B------:R-:W-:Y:S05]  /*05a0*/  BRA.U !UP0, `(.L_x_2) ;  /* 0x0000000508307547 */ /* 0x000fea000b800000 */
[----:B------:R-:W-:Y:S02]  /*05b0*/  UISETP.GE.U32.AND UP0, UPT, UR9, 0x8, UPT ;  /* 0x000000080900788c */ /* 0x000fe4000bf06070 */
[----:B------:R-:W-:-:S04]  /*05c0*/  ULOP3.LUT UR5, UR8, 0x7, URZ, 0xc0, !UPT ;  /* 0x0000000708057892 */ /* 0x000fc8000f8ec0ff */
[----:B------:R-:W-:-:S03]  /*05d0*/  UISETP.NE.AND UP1, UPT, UR5, URZ, UPT ;  /* 0x000000ff0500728c */ /* 0x000fc6000bf25270 */
[----:B------:R-:W-:Y:S08]  /*05e0*/  BRA.U !UP0, `(.L_x_5) ;  /* 0x0000000108787547 */ /* 0x000ff0000b800000 */
[----:B------:R-:W0:Y:S01]  /*05f0*/  LDC.64 R2, c[0x0][0x388] ;  /* 0x0000e200ff027b82 */ /* 0x000e220000000a00 */
[----:B------:R-:W-:-:S07]  /*0600*/  IADD3 R9, PT, PT, R7, R8, RZ ;  /* 0x0000000807097210 */ /* 0x000fce0007ffe0ff */
[----:B------:R-:W1:Y:S01]  /*0610*/  LDC.64 R4, c[0x0][0x390] ;  /* 0x0000e400ff047b82 */ /* 0x000e620000000a00 */
[----:B0-----:R-:W-:-:S05]  /*0620*/  IMAD.WIDE R2, R9, 0x4, R2 ;  /* 0x0000000409027825 */ /* 0x001fca00078e0202 */
[----:B------:R-:W2:Y:S01]  /*0630*/  LDG.E R10, desc[UR12][R2.64] ;  /* 0x0000000c020a7981 */ /* 0x000ea2000c1e1900 */
[----:B-1----:R-:W-:-:S03]  /*0640*/  IMAD.WIDE.U32 R4, R8, 0x4, R4 ;  /* 0x0000000408047825 */ /* 0x002fc600078e0004 */
[----:B------:R-:W3:Y:S04]  /*0650*/  LDG.E R13, desc[UR12][R2.64+0x4] ;  /* 0x0000040c020d7981 */ /* 0x000ee8000c1e1900 */
[----:B------:R-:W2:Y:S04]  /*0660*/  LDG.E R11, desc[UR12][R4.64] ;  /* 0x0000000c040b7981 */ /* 0x000ea8000c1e1900 */
[----:B------:R-:W3:Y:S04]  /*0670*/  LDG.E R12, desc[UR12][R4.64+0x4] ;  /* 0x0000040c040c7981 */ /* 0x000ee8000c1e1900 */
[----:B------:R-:W4:Y:S04]  /*0680*/  LDG.E R17, desc[UR12][R2.64+0x8] ;  /* 0x0000080c02117981 */ /* 0x000f28000c1e1900 */
        /* <DEDUP_REMOVED lines=11> */
[----:B------:R-:W-:Y:S01]  /*0740*/  IADD3 R8, PT, PT, R8, 0x8, RZ ;  /* 0x0000000808087810 */ /* 0x000fe20007ffe0ff */
[----:B--2---:R-:W-:-:S04]  /*0750*/  FFMA R10, R10, R11, R15 ;  /* 0x0000000b0a0a7223 */ /* 0x004fc8000000000f */
[----:B---3--:R-:W-:-:S04]  /*0760*/  FFMA R10, R13, R12, R10 ;  /* 0x0000000c0d0a7223 */ /* 0x008fc8000000000a */
[----:B----4-:R-:W-:-:S04]  /*0770*/  FFMA R10, R17, R14, R10 ;  /* 0x0000000e110a7223 */ /* 0x010fc8000000000a */
[----:B-----5:R-:W-:-:S04]  /*0780*/  FFMA R10, R19, R16, R10 ;  /* 0x00000010130a7223 */ /* 0x020fc8000000000a */
[----:B------:R-:W-:-:S04]  /*0790*/  FFMA R10, R21, R18, R10 ;  /* 0x00000012150a7223 */ /* 0x000fc8000000000a */
[----:B------:R-:W-:-:S04]  /*07a0*/  FFMA R23, R23, R20, R10 ;  /* 0x0000001417177223 */ /* 0x000fc8000000000a */
[----:B------:R-:W-:-:S04]  /*07b0*/  FFMA R6, R6, R9, R23 ;  /* 0x0000000906067223 */ /* 0x000fc80000000017 */
[----:B------:R-:W-:-:S07]  /*07c0*/  FFMA R15, R25, R22, R6 ;  /* 0x00000016190f7223 */ /* 0x000fce0000000006 */
.L_x_5:
        /* <DEDUP_REMOVED lines=17> */
[----:B------:R-:W5:Y:S01]  /*08e0*/  LDG.E R14, desc[UR12][R4.64+0xc] ;  /* 0x00000c0c040e7981 */ /* 0x000f62000c1e1900 */
[----:B------:R-:W-:Y:S01]  /*08f0*/  IADD3 R8, PT, PT, R8, 0x4, RZ ;  /* 0x0000000408087810 */ /* 0x000fe20007ffe0ff */
[----:B--2---:R-:W-:-:S04]  /*0900*/  FFMA R6, R6, R9, R15 ;  /* 0x0000000906067223 */ /* 0x004fc8000000000f */
[----:B---3--:R-:W-:-:S04]  /*0910*/  FFMA R6, R11, R10, R6 ;  /* 0x0000000a0b067223 */ /* 0x008fc80000000006 */
[----:B----4-:R-:W-:-:S04]  /*0920*/  FFMA R6, R13, R12, R6 ;  /* 0x0000000c0d067223 */ /* 0x010fc80000000006 */
[----:B-----5:R-:W-:-:S07]  /*0930*/  FFMA R15, R17, R14, R6 ;  /* 0x0000000e110f7223 */ /* 0x020fce0000000006 */
.L_x_6:
[----:B------:R-:W-:Y:S05]  /*0940*/  BRA.U !UP1, `(.L_x_2) ;  /* 0x0000000109487547 */ /* 0x000fea000b800000 */
[----:B------:R-:W0:Y:S01]  /*0950*/  LDC.64 R2, c[0x0][0x390] ;  /* 0x0000e400ff027b82 */ /* 0x000e220000000a00 */
[----:B------:R-:W-:Y:S01]  /*0960*/  IADD3 R7, PT, PT, R7, R8, RZ ;  /* 0x0000000807077210 */ /* 0x000fe20007ffe0ff */
[----:B------:R-:W-:-:S06]  /*0970*/  UIADD3 UR4, UPT, UPT, -UR4, URZ, URZ ;  /* 0x000000ff04047290 */ /* 0x000fcc000fffe1ff */
[----:B------:R-:W1:Y:S01]  /*0980*/  LDC.64 R10, c[0x0][0x388] ;  /* 0x0000e200ff0a7b82 */ /* 0x000e620000000a00 */
[----:B0-----:R-:W-:-:S03]  /*0990*/  IMAD.WIDE.U32 R2, R8, 0x4, R2 ;  /* 0x0000000408027825 */ /* 0x001fc600078e0002 */
[----:B------:R-:W-:Y:S02]  /*09a0*/  MOV R6, R2 ;  /* 0x0000000200067202 */ /* 0x000fe40000000f00 */
[----:B------:R-:W-:-:S07]  /*09b0*/  MOV R5, R3 ;  /* 0x0000000300057202 */ /* 0x000fce0000000f00 */
.L_x_7:
[----:B-1----:R-:W-:Y:S01]  /*09c0*/  IMAD.WIDE R2, R7, 0x4, R10 ;  /* 0x0000000407027825 */ /* 0x002fe200078e020a */
[----:B------:R-:W-:-:S05]  /*09d0*/  MOV R4, R6 ;  /* 0x0000000600047202 */ /* 0x000fca0000000f00 */
[----:B------:R-:W2:Y:S04]  /*09e0*/  LDG.E R2, desc[UR12][R2.64] ;  /* 0x0000000c02027981 */ /* 0x000ea8000c1e1900 */
[----:B------:R0:W2:Y:S01]  /*09f0*/  LDG.E R4, desc[UR12][R4.64] ;  /* 0x0000000c04047981 */ /* 0x0000a2000c1e1900 */
[----:B------:R-:W-:Y:S01]  /*0a00*/  UIADD3 UR4, UPT, UPT, UR4, 0x1, URZ ;  /* 0x0000000104047890 */ /* 0x000fe2000fffe0ff */
[----:B------:R-:W-:Y:S02]  /*0a10*/  IADD3 R6, P0, PT, R6, 0x4, RZ ;  /* 0x0000000406067810 */ /* 0x000fe40007f1e0ff */
[----:B------:R-:W-:Y:S01]  /*0a20*/  IADD3 R7, PT, PT, R7, 0x1, RZ ;  /* 0x0000000107077810 */ /* 0x000fe20007ffe0ff */
[----:B------:R-:W-:Y:S01]  /*0a30*/  UISETP.NE.AND UP0, UPT, UR4, URZ, UPT ;  /* 0x000000ff0400728c */ /* 0x000fe2000bf05270 */
[----:B0-----:R-:W-:Y:S01]  /*0a40*/  IADD3.X R5, PT, PT, RZ, R5, RZ, P0, !PT ;  /* 0x00000005ff057210 */ /* 0x001fe200007fe4ff */
[----:B--2---:R-:W-:-:S07]  /*0a50*/  FFMA R15, R2, R4, R15 ;  /* 0x00000004020f7223 */ /* 0x004fce000000000f */
[----:B------:R-:W-:Y:S05]  /*0a60*/  BRA.U UP0, `(.L_x_7) ;  /* 0xfffffffd00d47547 */ /* 0x000fea000b83ffff */
.L_x_2:
[----:B------:R-:W0:Y:S02]  /*0a70*/  LDC.64 R2, c[0x0][0x398] ;  /* 0x0000e600ff027b82 */ /* 0x000e240000000a00 */
[----:B0-----:R-:W-:-:S05]  /*0a80*/  IMAD.WIDE R2, R0, 0x4, R2 ;  /* 0x0000000400027825 */ /* 0x001fca00078e0202 */
[----:B------:R-:W-:Y:S01]  /*0a90*/  STG.E desc[UR12][R2.64], R15 ;  /* 0x0000000f02007986 */ /* 0x000fe2000c10190c */
[----:B------:R-:W-:Y:S05]  /*0aa0*/  EXIT ;  /* 0x000000000000794d */ /* 0x000fea0003800000 */
.L_x_8:
        /* <DEDUP_REMOVED lines=13> */
.L_x_18:


//--------------------- .text._Z13matvec_simpleiiPfS_S_ --------------------------
	.section	.text._Z13matvec_simpleiiPfS_S_,"ax",@progbits
	.align	128
        .global         _Z13matvec_simpleiiPfS_S_
        .type           _Z13matvec_simpleiiPfS_S_,@function
        .size           _Z13matvec_simpleiiPfS_S_,(.L_x_19 - _Z13matvec_simpleiiPfS_S_)
        .other          _Z13matvec_simpleiiPfS_S_,@"STO_CUDA_ENTRY STV_DEFAULT"
_Z13matvec_simpleiiPfS_S_:
.text._Z13matvec_simpleiiPfS_S_:
[----:B------:R-:W-:Y:S01]  /*0000*/  LDC R1, c[0x0][0x37c] ;  /* 0x0000df00ff017b82 */ /* 0x000fe20000000800 */
[----:B------:R-:W0:Y:S07]  /*0010*/  S2R R3, SR_TID.X ;  /* 0x0000000000037919 */ /* 0x000e2e0000002100 */
[----:B------:R-:W0:Y:S08]  /*0020*/  S2UR UR4, SR_CTAID.X ;  /* 0x00000000000479c3 */ /* 0x000e300000002500 */
[----:B------:R-:W0:Y:S08]  /*0030*/  LDC R2, c[0x0][0x360] ;  /* 0x0000d800ff027b82 */ /* 0x000e300000000800 */
[----:B------:R-:W1:Y:S01]  /*0040*/  LDC R0, c[0x0][0x380] ;  /* 0x0000e000ff007b82 */ /* 0x000e620000000800 */
[----:B0-----:R-:W-:-:S05]  /*0050*/  IMAD R3, R2, UR4, R3 ;  /* 0x0000000402037c24 */ /* 0x001fca000f8e0203 */
[----:B-1----:R-:W-:-:S13]  /*0060*/  ISETP.GE.AND P0, PT, R3, R0, PT ;  /* 0x000000000300720c */ /* 0x002fda0003f06270 */
[----:B------:R-:W-:Y:S05]  /*0070*/  @P0 EXIT ;  /* 0x000000000000094d */ /* 0x000fea0003800000 */
[----:B------:R-:W0:Y:S01]  /*0080*/  LDCU UR6, c[0x0][0x384] ;  /* 0x00007080ff0677ac */ /* 0x000e220008000800 */
[----:B------:R-:W-:Y:S01]  /*0090*/  HFMA2 R16, -RZ, RZ, 0, 0 ;  /* 0x00000000ff107431 */ /* 0x000fe200000001ff */
[----:B------:R-:W1:Y:S01]  /*00a0*/  LDCU.64 UR10, c[0x0][0x358] ;  /* 0x00006b00ff0a77ac */ /* 0x000e620008000a00 */
[----:B0-----:R-:W-:-:S09]  /*00b0*/  UISETP.GE.AND UP0, UPT, UR6, 0x1, UPT ;  /* 0x000000010600788c */ /* 0x001fd2000bf06270 */
[----:B-1----:R-:W-:Y:S05]  /*00c0*/  BRA.U !UP0, `(.L_x_9) ;  /* 0x0000000908b47547 */ /* 0x002fea000b800000 */
[----:B------:R-:W-:Y:S01]  /*00d0*/  UISETP.GE.U32.AND UP1, UPT, UR6, 0x10, UPT ;  /* 0x000000100600788c */ /* 0x000fe2000bf26070 */
[----:B------:R-:W-:Y:S01]  /*00e0*/  MOV R16, RZ ;  /* 0x000000ff00107202 */ /* 0x000fe20000000f00 */
[----:B------:R-:W-:Y:S01]  /*00f0*/  ULOP3.LUT UR7, UR6, 0xf, URZ, 0xc0, !UPT ;  /* 0x0000000f06077892 */ /* 0x000fe2000f8ec0ff */
[----:B------:R-:W-:-:S03]  /*0100*/  MOV R2, RZ ;  /* 0x000000ff00027202 */ /* 0x000fc60000000f00 */
[----:B------:R-:W-:-:S03]  /*0110*/  UISETP.NE.AND UP0, UPT, UR7, URZ, UPT ;  /* 0x000000ff0700728c */ /* 0x000fc6000bf05270 */
[----:B------:R-:W-:Y:S08]  /*0120*/  BRA.U !UP1, `(.L_x_10) ;  /* 0x0000000509447547 */ /* 0x000ff0000b800000 */
[----:B------:R-:W0:Y:S01]  /*0130*/  LDCU.64 UR4, c[0x0][0x390] ;  /* 0x00007200ff0477ac */ /* 0x000e220008000a00 */
[----:B------:R-:W-:Y:S02]  /*0140*/  MOV R16, RZ ;  /* 0x000000ff00107202 */ /* 0x000fe40000000f00 */
[----:B------:R-:W-:Y:S01]  /*0150*/  MOV R5, R3 ;  /* 0x0000000300057202 */ /* 0x000fe20000000f00 */
[----:B------:R-:W-:-:S04]  /*0160*/  ULOP3.LUT UR8, UR6, 0x7ffffff0, URZ, 0xc0, !UPT ;  /* 0x7ffffff006087892 */ /* 0x000fc8000f8ec0ff */
[----:B------:R-:W-:Y:S02]  /*0170*/  UIADD3 UR9, UPT, UPT, -UR8, URZ, URZ ;  /* 0x000000ff08097290 */ /* 0x000fe4000fffe1ff */
[----:B------:R-:W-:Y:S01]  /*0180*/  MOV R2, UR8 ;  /* 0x0000000800027c02 */ /* 0x000fe20008000f00 */
[----:B0-----:R-:W-:-:S04]  /*0190*/  UIADD3 UR4, UP1, UPT, UR4, 0x20, URZ ;  /* 0x0000002004047890 */ /* 0x001fc8000ff3e0ff */
[----:B------:R-:W-:Y:S02]  /*01a0*/  UIADD3.X UR5, UPT, UPT, URZ, UR5, URZ, UP1, !UPT ;  /* 0x00000005ff057290 */ /* 0x000fe40008ffe4ff */
[----:B------:R-:W-:-:S04]  /*01b0*/  MOV R10, UR4 ;  /* 0x00000004000a7c02 */ /* 0x000fc80008000f00 */
[----:B------:R-:W-:-:S07]  /*01c0*/  MOV R11, UR5 ;  /* 0x00000005000b7c02 */ /* 0x000fce0008000f00 */
.L_x_11:
[----:B------:R-:W0:Y:S01]  /*01d0*/  LDC.64 R8, c[0x0][0x388] ;  /* 0x0000e200ff087b82 */ /* 0x000e220000000a00 */
[----:B------:R-:W2:Y:S04]  /*01e0*/  LDG.E R17, desc[UR10][R10.64+-0x20] ;  /* 0xffffe00a0a117981 */ /* 0x000ea8000c1e1900 */
[----:B------:R-:W3:Y:S04]  /*01f0*/  LDG.E R19, desc[UR10][R10.64+-0x1c] ;  /* 0xffffe40a0a137981 */ /* 0x000ee8000c1e1900 */
[----:B------:R-:W4:Y:S04]  /*0200*/  LDG.E R27, desc[UR10][R10.64+-0x18] ;  /* 0xffffe80a0a1b7981 */ /* 0x000f28000c1e1900 */
[----:B------:R-:W5:Y:S04]  /*0210*/  LDG.E R7, desc[UR10][R10.64+-0x14] ;  /* 0xffffec0a0a077981 */ /* 0x000f68000c1e1900 */
[----:B------:R-:W5:Y:S01]  /*0220*/  LDG.E R20, desc[UR10][R10.64+-0x8] ;  /* 0xfffff80a0a147981 */ /* 0x000f62000c1e1900 */
[----:B0-----:R-:W-:-:S05]  /*0230*/  IMAD.WIDE R8, R5, 0x4, R8 ;  /* 0x0000000405087825 */ /* 0x001fca00078e0208 */
[----:B------:R-:W2:Y:S01]  /*0240*/  LDG.E R26, desc[UR10][R8.64] ;  /* 0x0000000a081a7981 */ /* 0x000ea2000c1e1900 */
[----:B------:R-:W-:-:S05]  /*0250*/  IMAD.WIDE R12, R0, 0x4, R8 ;  /* 0x00000004000c7825 */ /* 0x000fca00078e0208 */
[----:B------:R-:W3:Y:S01]  /*0260*/  LDG.E R18, desc[UR10][R12.64] ;  /* 0x0000000a0c127981 */ /* 0x000ee2000c1e1900 */
[----:B------:R-:W-:-:S03]  /*0270*/  IMAD.WIDE R22, R0, 0x4, R12 ;  /* 0x0000000400167825 */ /* 0x000fc600078e020c */
[----:B------:R-:W5:Y:S01]  /*0280*/  LDG.E R9, desc[UR10][R10.64+-0x10] ;  /* 0xfffff00a0a097981 */ /* 0x000f62000c1e1900 */
[----:B------:R-:W-:-:S03]  /*0290*/  IMAD.WIDE R14, R0, 0x4, R22 ;  /* 0x00000004000e7825 */ /* 0x000fc600078e0216 */
[----:B------:R-:W4:Y:S04]  /*02a0*/  LDG.E R24, desc[UR10][R22.64] ;  /* 0x0000000a16187981 */ /* 0x000f28000c1e1900 */
[----:B------:R-:W5:Y:S01]  /*02b0*/  LDG.E R4, desc[UR10][R14.64] ;  /* 0x0000000a0e047981 */ /* 0x000f62000c1e1900 */
[----:B------:R-:W-:-:S03]  /*02c0*/  IMAD.WIDE R28, R0, 0x4, R14 ;  /* 0x00000004001c7825 */ /* 0x000fc600078e020e */
[----:B------:R-:W5:Y:S04]  /*02d0*/  LDG.E R8, desc[UR10][R10.64+-0xc] ;  /* 0xfffff40a0a087981 */ /* 0x000f68000c1e1900 */
[----:B------:R0:W5:Y:S02]  /*02e0*/  LDG.E R6, desc[UR10][R28.64] ;  /* 0x0000000a1c067981 */ /* 0x000164000c1e1900 */
[----:B0-----:R-:W-:-:S05]  /*02f0*/  IMAD.WIDE R28, R0, 0x4, R28 ;  /* 0x00000004001c7825 */ /* 0x001fca00078e021c */
[----:B------:R-:W5:Y:S01]  /*0300*/  LDG.E R21, desc[UR10][R28.64] ;  /* 0x0000000a1c157981 */ /* 0x000f62000c1e1900 */
[----:B------:R-:W-:-:S05]  /*0310*/  IMAD.WIDE R22, R0, 0x4, R28 ;  /* 0x0000000400167825 */ /* 0x000fca00078e021c */
[----:B------:R0:W5:Y:S01]  /*0320*/  LDG.E R25, desc[UR10][R22.64] ;  /* 0x0000000a16197981 */ /* 0x000162000c1e1900 */
[----:B------:R-:W-:-:S03]  /*0330*/  IMAD.WIDE R12, R0, 0x4, R22 ;  /* 0x00000004000c7825 */ /* 0x000fc600078e0216 */
[----:B------:R-:W5:Y:S01]  /*0340*/  LDG.E R29, desc[UR10][R10.64+-0x4] ;  /* 0xfffffc0a0a1d7981 */ /* 0x000f62000c1e1900 */
[----:B------:R-:W-:-:S03]  /*0350*/  IMAD.WIDE R14, R0, 0x4, R12 ;  /* 0x00000004000e7825 */ /* 0x000fc600078e020c */
[----:B------:R-:W5:Y:S04]  /*0360*/  LDG.E R12, desc[UR10][R12.64] ;  /* 0x0000000a0c0c7981 */ /* 0x000f68000c1e1900 */
[----:B------:R-:W5:Y:S01]  /*0370*/  LDG.E R13, desc[UR10][R10.64+0x8] ;  /* 0x0000080a0a0d7981 */ /* 0x000f62000c1e1900 */
[----:B--2---:R-:W-:Y:S01]  /*0380*/  FFMA R26, R26, R17, R16 ;  /* 0x000000111a1a7223 */ /* 0x004fe20000000010 */
[----:B------:R-:W-:Y:S02]  /*0390*/  IMAD.WIDE R16, R0, 0x4, R14 ;  /* 0x0000000400107825 */ /* 0x000fe400078e020e */
[----:B------:R-:W2:Y:S02]  /*03a0*/  LDG.E R14, desc[UR10][R14.64] ;  /* 0x0000000a0e0e7981 */ /* 0x000ea4000c1e1900 */
[----:B---3--:R-:W-:Y:S01]  /*03b0*/  FFMA R26, R18, R19, R26 ;  /* 0x00000013121a7223 */ /* 0x008fe2000000001a */
[----:B------:R-:W-:-:S02]  /*03c0*/  IMAD.WIDE R18, R0, 0x4, R16 ;  /* 0x0000000400127825 */ /* 0x000fc400078e0210 */
[----:B------:R-:W3:Y:S02]  /*03d0*/  LDG.E R16, desc[UR10][R16.64] ;  /* 0x0000000a10107981 */ /* 0x000ee4000c1e1900 */
[----:B0-----:R-:W-:-:S04]  /*03e0*/  IMAD.WIDE R22, R0, 0x4, R18 ;  /* 0x0000000400167825 */ /* 0x001fc800078e0212 */
[----:B----4-:R-:W-:Y:S01]  /*03f0*/  FFMA R27, R24, R27, R26 ;  /* 0x0000001b181b7223 */ /* 0x010fe2000000001a */
[----:B------:R-:W4:Y:S04]  /*0400*/  LDG.E R18, desc[UR10][R18.64] ;  /* 0x0000000a12127981 */ /* 0x000f28000c1e1900 */
[----:B------:R-:W2:Y:S01]  /*0410*/  LDG.E R24, desc[UR10][R10.64] ;  /* 0x0000000a0a187981 */ /* 0x000ea2000c1e1900 */
[----:B-----5:R-:W-:Y:S01]  /*0420*/  FFMA R7, R4, R7, R27 ;  /* 0x0000000704077223 */ /* 0x020fe2000000001b */
[----:B------:R-:W-:Y:S02]  /*0430*/  IMAD.WIDE R26, R0, 0x4, R22 ;  /* 0x00000004001a7825 */ /* 0x000fe400078e0216 */
[----:B------:R-:W3:Y:S02]  /*0440*/  LDG.E R4, desc[UR10][R10.64+0x4] ;  /* 0x0000040a0a047981 */ /* 0x000ee4000c1e1900 */
[----:B------:R-:W-:Y:S01]  /*0450*/  FFMA R28, R6, R9, R7 ;  /* 0x00000009061c7223 */ /* 0x000fe20000000007 */
[C---:B------:R-:W-:Y:S01]  /*0460*/  IMAD.WIDE R6, R0.reuse, 0x4, R26 ;  /* 0x0000000400067825 */ /* 0x040fe200078e021a */
[----:B------:R-:W5:Y:S04]  /*0470*/  LDG.E R22, desc[UR10][R22.64] ;  /* 0x0000000a16167981 */ /* 0x000f68000c1e1900 */
[----:B------:R-:W5:Y:S04]  /*0480*/  LDG.E R15, desc[UR10][R10.64+0xc] ;  /* 0x00000c0a0a0f7981 */ /* 0x000f68000c1e1900 */
[----:B------:R-:W5:Y:S04]  /*0490*/  LDG.E R26, desc[UR10][R26.64] ;  /* 0x0000000a1a1a7981 */ /* 0x000f68000c1e1900 */
[----:B------:R-:W5:Y:S01]  /*04a0*/  LDG.E R17, desc[UR10][R10.64+0x10] ;  /* 0x0000100a0a117981 */ /* 0x000f62000c1e1900 */
[----:B------:R-:W-:Y:S01]  /*04b0*/  FFMA R28, R21, R8, R28 ;  /* 0x00000008151c7223 */ /* 0x000fe2000000001c */
[----:B------:R-:W-:-:S02]  /*04c0*/  IMAD.WIDE R8, R0, 0x4, R6 ;  /* 0x0000000400087825 */ /* 0x000fc400078e0206 */
[----:B------:R0:W5:Y:S04]  /*04d0*/  LDG.E R6, desc[UR10][R6.64] ;  /* 0x0000000a06067981 */ /* 0x000168000c1e1900 */
[----:B------:R-:W5:Y:S04]  /*04e0*/  LDG.E R23, desc[UR10][R10.64+0x14] ;  /* 0x0000140a0a177981 */ /* 0x000f68000c1e1900 */
[----:B------:R-:W5:Y:S01]  /*04f0*/  LDG.E R19, desc[UR10][R8.64] ;  /* 0x0000000a08137981 */ /* 0x000f62000c1e1900 */
[----:B0-----:R-:W-:Y:S01]  /*0500*/  FFMA R7, R25, R20, R28 ;  /* 0x0000001419077223 */ /* 0x001fe2000000001c */
[----:B------:R-:W-:-:S02]  /*0510*/  IMAD.WIDE R20, R0, 0x4, R8 ;  /* 0x0000000400147825 */ /* 0x000fc400078e0208 */
[----:B------:R-:W5:Y:S04]  /*0520*/  LDG.E R28, desc[UR10][R10.64+0x18] ;  /* 0x0000180a0a1c7981 */ /* 0x000f68000c1e1900 */
[----:B------:R0:W5:Y:S04]  /*0530*/  LDG.E R25, desc[UR10][R10.64+0x1c] ;  /* 0x00001c0a0a197981 */ /* 0x000168000c1e1900 */
[----:B------:R-:W5:Y:S01]  /*0540*/  LDG.E R20, desc[UR10][R20.64] ;  /* 0x0000000a14147981 */ /* 0x000f62000c1e1900 */
[----:B------:R-:W-:Y:S01]  /*0550*/  FFMA R29, R12, R29, R7 ;  /* 0x0000001d0c1d7223 */ /* 0x000fe20000000007 */
[----:B------:R-:W-:-:S04]  /*0560*/  UIADD3 UR9, UPT, UPT, UR9, 0x10, URZ ;  /* 0x0000001009097890 */ /* 0x000fc8000fffe0ff */
[----:B------:R-:W-:Y:S01]  /*0570*/  UISETP.NE.AND UP1, UPT, UR9, URZ, UPT ;  /* 0x000000ff0900728c */ /* 0x000fe2000bf25270 */
[----:B0-----:R-:W-:Y:S02]  /*0580*/  IADD3 R10, P0, PT, R10, 0x40, RZ ;  /* 0x000000400a0a7810 */ /* 0x001fe40007f1e0ff */
[----:B------:R-:W-:Y:S02]  /*0590*/  LEA R5, R0, R5, 0x4 ;  /* 0x0000000500057211 */ /* 0x000fe400078e20ff */
        /* <DEDUP_REMOVED lines=10> */
.L_x_10:
[----:B------:R-:W-:Y:S05]  /*0640*/  BRA.U !UP0, `(.L_x_9) ;  /* 0x0000000508547547 */ /* 0x000fea000b800000 */
[----:B------:R-:W-:Y:S02]  /*0650*/  UISETP.GE.U32.AND UP0, UPT, UR7, 0x8, UPT ;  /* 0x000000080700788c */ /* 0x000fe4000bf06070 */
[----:B------:R-:W-:-:S04]  /*0660*/  ULOP3.LUT UR5, UR6, 0x7, URZ, 0xc0, !UPT ;  /* 0x0000000706057892 */ /* 0x000fc8000f8ec0ff */
[----:B------:R-:W-:-:S03]  /*0670*/  UISETP.NE.AND UP1, UPT, UR5, URZ, UPT ;  /* 0x000000ff0500728c */ /* 0x000fc6000bf25270 */
[----:B------:R-:W-:Y:S08]  /*0680*/  BRA.U !UP0, `(.L_x_12) ;  /* 0x0000000108947547 */ /* 0x000ff0000b800000 */
[----:B------:R-:W0:Y:S01]  /*0690*/  LDC.64 R12, c[0x0][0x388] ;  /* 0x0000e200ff0c7b82 */ /* 0x000e220000000a00 */
[----:B------:R-:W-:-:S07]  /*06a0*/  IMAD R7, R2, R0, R3 ;  /* 0x0000000002077224 */ /* 0x000fce00078e0203 */
[----:B------:R-:W1:Y:S01]  /*06b0*/  LDC.64 R4, c[0x0][0x390] ;  /* 0x0000e400ff047b82 */ /* 0x000e620000000a00 */
[----:B0-----:R-:W-:-:S05]  /*06c0*/  IMAD.WIDE R12, R7, 0x4, R12 ;  /* 0x00000004070c7825 */ /* 0x001fca00078e020c */
[----:B------:R0:W2:Y:S01]  /*06d0*/  LDG.E R21, desc[UR10][R12.64] ;  /* 0x0000000a0c157981 */ /* 0x0000a2000c1e1900 */
[----:B------:R-:W-:-:S04]  /*06e0*/  IMAD.WIDE R14, R0, 0x4, R12 ;  /* 0x00000004000e7825 */ /* 0x000fc800078e020c */
[----:B-1----:R-:W-:Y:S01]  /*06f0*/  IMAD.WIDE.U32 R4, R2, 0x4, R4 ;  /* 0x0000000402047825 */ /* 0x002fe200078e0004 */
[----:B------:R1:W3:Y:S03]  /*0700*/  LDG.E R18, desc[UR10][R14.64] ;  /* 0x0000000a0e127981 */ /* 0x0002e6000c1e1900 */
[C---:B------:R-:W-:Y:S01]  /*0710*/  IMAD.WIDE R24, R0.reuse, 0x4, R14 ;  /* 0x0000000400187825 */ /* 0x040fe200078e020e */
[----:B------:R-:W2:Y:S04]  /*0720*/  LDG.E R17, desc[UR10][R4.64] ;  /* 0x0000000a04117981 */ /* 0x000ea8000c1e1900 */
[----:B------:R-:W3:Y:S01]  /*0730*/  LDG.E R19, desc[UR10][R4.64+0x4] ;  /* 0x0000040a04137981 */ /* 0x000ee2000c1e1900 */
[----:B------:R-:W-:-:S03]  /*0740*/  IMAD.WIDE R8, R0, 0x4, R24 ;  /* 0x0000000400087825 */ /* 0x000fc600078e0218 */
[----:B------:R-:W4:Y:S01]  /*0750*/  LDG.E R20, desc[UR10][R24.64] ;  /* 0x0000000a18147981 */ /* 0x000f22000c1e1900 */
[----:B------:R-:W-:-:S03]  /*0760*/  IMAD.WIDE R10, R0, 0x4, R8 ;  /* 0x00000004000a7825 */ /* 0x000fc600078e0208 */
[----:B------:R-:W4:Y:S04]  /*0770*/  LDG.E R23, desc[UR10][R4.64+0x8] ;  /* 0x0000080a04177981 */ /* 0x000f28000c1e1900 */
[----:B------:R-:W5:Y:S01]  /*0780*/  LDG.E R8, desc[UR10][R8.64] ;  /* 0x0000000a08087981 */ /* 0x000f62000c1e1900 */
[----:B------:R-:W-:-:S03]  /*0790*/  IMAD.WIDE R6, R0, 0x4, R10 ;  /* 0x0000000400067825 */ /* 0x000fc600078e020a */
[----:B------:R-:W5:Y:S01]  /*07a0*/  LDG.E R27, desc[UR10][R4.64+0xc] ;  /* 0x00000c0a041b7981 */ /* 0x000f62000c1e1900 */
[----:B0-----:R-:W-:-:S03]  /*07b0*/  IMAD.WIDE R12, R0, 0x4, R6 ;  /* 0x00000004000c7825 */ /* 0x001fc600078e0206 */
[----:B------:R-:W5:Y:S04]  /*07c0*/  LDG.E R10, desc[UR10][R10.64] ;  /* 0x0000000a0a0a7981 */ /* 0x000f68000c1e1900 */
[----:B------:R-:W5:Y:S01]  /*07d0*/  LDG.E R29, desc[UR10][R4.64+0x10] ;  /* 0x0000100a041d7981 */ /* 0x000f62000c1e1900 */
[----:B-1----:R-:W-:-:S03]  /*07e0*/  IMAD.WIDE R14, R0, 0x4, R12 ;  /* 0x00000004000e7825 */ /* 0x002fc600078e020c */
        /* <DEDUP_REMOVED lines=15> */
.L_x_12:
        /* <DEDUP_REMOVED lines=8> */
[----:B0-----:R-:W-:-:S04]  /*0960*/  IMAD.WIDE R6, R7, 0x4, R4 ;  /* 0x0000000407067825 */ /* 0x001fc800078e0204 */
[----:B-1----:R-:W-:-:S04]  /*0970*/  IMAD.WIDE.U32 R4, R2, 0x4, R8 ;  /* 0x0000000402047825 */ /* 0x002fc800078e0008 */
[C---:B------:R-:W-:Y:S01]  /*0980*/  IMAD.WIDE R8, R0.reuse, 0x4, R6 ;  /* 0x0000000400087825 */ /* 0x040fe200078e0206 */
[----:B------:R-:W2:Y:S04]  /*0990*/  LDG.E R14, desc[UR10][R4.64] ;  /* 0x0000000a040e7981 */ /* 0x000ea8000c1e1900 */
[----:B------:R-:W2:Y:S01]  /*09a0*/  LDG.E R7, desc[UR10][R6.64] ;  /* 0x0000000a06077981 */ /* 0x000ea2000c1e1900 */
[----:B------:R-:W-:-:S03]  /*09b0*/  IMAD.WIDE R10, R0, 0x4, R8 ;  /* 0x00000004000a7825 */ /* 0x000fc600078e0208 */
[----:B------:R-:W3:Y:S04]  /*09c0*/  LDG.E R9, desc[UR10][R8.64] ;  /* 0x0000000a08097981 */ /* 0x000ee8000c1e1900 */
[----:B------:R-:W3:Y:S01]  /*09d0*/  LDG.E R15, desc[UR10][R4.64+0x4] ;  /* 0x0000040a040f7981 */ /* 0x000ee2000c1e1900 */
[----:B------:R-:W-:-:S03]  /*09e0*/  IMAD.WIDE R12, R0, 0x4, R10 ;  /* 0x00000004000c7825 */ /* 0x000fc600078e020a */
        /* <DEDUP_REMOVED lines=9> */
.L_x_13:
[----:B------:R-:W-:Y:S05]  /*0a80*/  BRA.U !UP1, `(.L_x_9) ;  /* 0x0000000109447547 */ /* 0x000fea000b800000 */
[----:B------:R-:W0:Y:S01]  /*0a90*/  LDC.64 R4, c[0x0][0x390] ;  /* 0x0000e400ff047b82 */ /* 0x000e220000000a00 */
[----:B------:R-:W-:Y:S01]  /*0aa0*/  IMAD R11, R2, R0, R3 ;  /* 0x00000000020b7224 */ /* 0x000fe200078e0203 */
[----:B------:R-:W-:-:S06]  /*0ab0*/  UIADD3 UR4, UPT, UPT, -UR4, URZ, URZ ;  /* 0x000000ff04047290 */ /* 0x000fcc000fffe1ff */
[----:B------:R-:W1:Y:S01]  /*0ac0*/  LDC.64 R8, c[0x0][0x388] ;  /* 0x0000e200ff087b82 */ /* 0x000e620000000a00 */
[----:B0-----:R-:W-:-:S03]  /*0ad0*/  IMAD.WIDE.U32 R4, R2, 0x4, R4 ;  /* 0x0000000402047825 */ /* 0x001fc600078e0004 */
[----:B------:R-:W-:Y:S02]  /*0ae0*/  MOV R6, R4 ;  /* 0x0000000400067202 */ /* 0x000fe40000000f00 */
[----:B------:R-:W-:-:S07]  /*0af0*/  MOV R7, R5 ;  /* 0x0000000500077202 */ /* 0x000fce0000000f00 */
.L_x_14:
[----:B-1----:R-:W-:Y:S01]  /*0b00*/  IMAD.WIDE R4, R11, 0x4, R8 ;  /* 0x000000040b047825 */ /* 0x002fe200078e0208 */
[----:B------:R0:W2:Y:S05]  /*0b10*/  LDG.E R2, desc[UR10][R6.64] ;  /* 0x0000000a06027981 */ /* 0x0000aa000c1e1900 */
[----:B------:R-:W2:Y:S01]  /*0b20*/  LDG.E R5, desc[UR10][R4.64] ;  /* 0x0000000a04057981 */ /* 0x000ea2000c1e1900 */
[----:B------:R-:W-:-:S04]  /*0b30*/  UIADD3 UR4, UPT, UPT, UR4, 0x1, URZ ;  /* 0x0000000104047890 */ /* 0x000fc8000fffe0ff */
[----:B------:R-:W-:Y:S01]  /*0b40*/  UISETP.NE.AND UP0, UPT, UR4, URZ, UPT ;  /* 0x000000ff0400728c */ /* 0x000fe2000bf05270 */
[----:B0-----:R-:W-:Y:S02]  /*0b50*/  IADD3 R6, P0, PT, R6, 0x4, RZ ;  /* 0x0000000406067810 */ /* 0x001fe40007f1e0ff */
[----:B------:R-:W-:Y:S02]  /*0b60*/  IADD3 R11, PT, PT, R11, R0, RZ ;  /* 0x000000000b0b7210 */ /* 0x000fe40007ffe0ff */
[----:B------:R-:W-:Y:S01]  /*0b70*/  IADD3.X R7, PT, PT, RZ, R7, RZ, P0, !PT ;  /* 0x00000007ff077210 */ /* 0x000fe200007fe4ff */
[----:B--2---:R-:W-:-:S03]  /*0b80*/  FFMA R16, R5, R2, R16 ;  /* 0x0000000205107223 */ /* 0x004fc60000000010 */
[----:B------:R-:W-:Y:S05]  /*0b90*/  BRA.U UP0, `(.L_x_14) ;  /* 0xfffffffd00d87547 */ /* 0x000fea000b83ffff */
.L_x_9:
[----:B------:R-:W0:Y:S02]  /*0ba0*/  LDC.64 R4, c[0x0][0x398] ;  /* 0x0000e600ff047b82 */ /* 0x000e240000000a00 */
[----:B0-----:R-:W-:-:S05]  /*0bb0*/  IMAD.WIDE R2, R3, 0x4, R4 ;  /* 0x0000000403027825 */ /* 0x001fca00078e0204 */
[----:B------:R-:W-:Y:S01]  /*0bc0*/  STG.E desc[UR10][R2.64], R16 ;  /* 0x0000001002007986 */ /* 0x000fe2000c10190a */
[----:B------:R-:W-:Y:S05]  /*0bd0*/  EXIT ;  /* 0x000000000000794d */ /* 0x000fea0003800000 */
.L_x_15:
        /* <DEDUP_REMOVED lines=10> */
.L_x_19:


//--------------------- .nv.shared.reserved.0     --------------------------
	.section	.nv.shared.reserved.0,"aw",@nobits
	.weak		__nv_reservedSMEM_offset_0_alias
	.size		__nv_reservedSMEM_offset_0_alias, 0, 64
	.other		__nv_reservedSMEM_offset_0_alias,@"STO_CUDA_RESERVED_SHARED STV_DEFAULT"
__nv_reservedSMEM_offset_0_alias:
	.zero		0
	.zero		64


//--------------------- .nv.constant0._Z10set_matrixiifPf --------------------------
	.section	.nv.constant0._Z10set_matrixiifPf,"a",@progbits
	.sectionflags	@""
	.align	4
.nv.constant0._Z10set_matrixiifPf:
	.zero		920


//--------------------- .nv.constant0._Z10set_vectorifPf --------------------------
	.section	.nv.constant0._Z10set_vectorifPf,"a",@progbits
	.sectionflags	@""
	.align	4
.nv.constant0._Z10set_vectorifPf:
	.zero		912


//--------------------- .nv.constant0._Z16matvec_transposeiiPfS_S_ --------------------------
	.section	.nv.constant0._Z16matvec_transposeiiPfS_S_,"a",@progbits
	.sectionflags	@""
	.align	4
.nv.constant0._Z16matvec_transposeiiPfS_S_:
	.zero		928


//--------------------- .nv.constant0._Z13matvec_simpleiiPfS_S_ --------------------------
	.section	.nv.constant0._Z13matvec_simpleiiPfS_S_,"a",@progbits
	.sectionflags	@""
	.align	4
.nv.constant0._Z13matvec_simpleiiPfS_S_:
	.zero		928


//--------------------- SYMBOLS --------------------------

	.type		.nv.reservedSmem.offset0,@object
	.size		.nv.reservedSmem.offset0,0x4
